	.target	sm_90a

	.elftype	@"ET_EXEC"


//--------------------- .note.nv.tkinfo           --------------------------
	.section	.note.nv.tkinfo,"",@"SHT_NOTE"
	.sectionflags	@"SHF_NOTE_NV_TKINFO"
	.tkinfo
        /*0018*/ 	.word	0x00000002
        /*0030*/ 	.string	""
        /*0030*/ 	.string	"ptxas"
        /*0030*/ 	.string	"Cuda compilation tools, release 13.0, V13.0.88"
        /*0030*/ 	.string	"Build cuda_13.0.r13.0/compiler.36424714_0"
        /*0030*/ 	.string	"-arch sm_90a -m 64 "



//--------------------- .note.nv.cuinfo           --------------------------
	.section	.note.nv.cuinfo,"",@"SHT_NOTE"
	.sectionflags	@"SHF_NOTE_NV_CUINFO"
        /*0018*/ 	.short	0x0002
        /*001a*/ 	.short	0x005a
        /*001c*/ 	.short	0x0082
	.zero		2


//--------------------- .nv.info                  --------------------------
	.section	.nv.info,"",@"SHT_CUDA_INFO"
	.align	4


	//----- nvinfo : EIATTR_REGCOUNT
	.align		4
        /*0000*/ 	.byte	0x04, 0x2f
        /*0002*/ 	.short	(.L_12 - .L_11)
	.align		4
.L_11:
        /*0004*/ 	.word	index@(_ZN7cutlass13device_kernelINS_4gemm6kernel13GemmUniversalIN4cute5tupleIJiiiiEEENS1_10collective13CollectiveMmaINS1_37MainloopSm90TmaGmmaWarpSpecializedFP8ILi3ENS5_IJNS4_1CILi2EEESB_NSA_ILi1EEEEEENS1_35KernelTmaWarpSpecializedCooperativeEEENS5_IJNSA_ILi128EEENSA_ILi256EEENSA_ILi32EEEEEENS_12float_e5m2_tENS5_IJlSC_lEEESK_SL_NS4_8TiledMMAINS4_8MMA_AtomIJNS4_4SM904GMMA31MMA_64x256x32_F32E5M2E5M2_SS_TNILNSP_7ScaleInE1ELSR_1EEEEEENS4_6LayoutINS5_IJSB_SC_SC_EEENS5_IJSC_NSA_ILi0EEESW_EEEEENS5_IJNS4_10UnderscoreESZ_SZ_EEEEENS4_23SM90_TMA_LOAD_MULTICASTENS4_14ComposedLayoutINS4_7SwizzleILi1ELi4ELi3EEENS4_18smem_ptr_flag_bitsILi8EEENSU_INS5_IJNSA_ILi8EEESI_EEENS5_IJSI_SC_EEEEEEEvNS4_8identityES12_S1C_vS1D_EENS_8epilogue10collective6detail29Sm90TmaWarpSpecializedAdapterINS1G_15DefaultEpilogueISK_SL_SL_NS1F_6thread17LinearCombinationISK_Li1EffLNS1K_9ScaleType4KindE0ELNS_15FloatRoundStyleE2ESK_EENS1_15EpilogueDefaultEEEEEvvEEEEvNT_6ParamsE)
        /*0008*/ 	.word	0x000000a8


	//----- nvinfo : EIATTR_FRAME_SIZE
	.align		4
.L_12:
        /*000c*/ 	.byte	0x04, 0x11
        /*000e*/ 	.short	(.L_14 - .L_13)
	.align		4
.L_13:
        /*0010*/ 	.word	index@(_ZN7cutlass13device_kernelINS_4gemm6kernel13GemmUniversalIN4cute5tupleIJiiiiEEENS1_10collective13CollectiveMmaINS1_37MainloopSm90TmaGmmaWarpSpecializedFP8ILi3ENS5_IJNS4_1CILi2EEESB_NSA_ILi1EEEEEENS1_35KernelTmaWarpSpecializedCooperativeEEENS5_IJNSA_ILi128EEENSA_ILi256EEENSA_ILi32EEEEEENS_12float_e5m2_tENS5_IJlSC_lEEESK_SL_NS4_8TiledMMAINS4_8MMA_AtomIJNS4_4SM904GMMA31MMA_64x256x32_F32E5M2E5M2_SS_TNILNSP_7ScaleInE1ELSR_1EEEEEENS4_6LayoutINS5_IJSB_SC_SC_EEENS5_IJSC_NSA_ILi0EEESW_EEEEENS5_IJNS4_10UnderscoreESZ_SZ_EEEEENS4_23SM90_TMA_LOAD_MULTICASTENS4_14ComposedLayoutINS4_7SwizzleILi1ELi4ELi3EEENS4_18smem_ptr_flag_bitsILi8EEENSU_INS5_IJNSA_ILi8EEESI_EEENS5_IJSI_SC_EEEEEEEvNS4_8identityES12_S1C_vS1D_EENS_8epilogue10collective6detail29Sm90TmaWarpSpecializedAdapterINS1G_15DefaultEpilogueISK_SL_SL_NS1F_6thread17LinearCombinationISK_Li1EffLNS1K_9ScaleType4KindE0ELNS_15FloatRoundStyleE2ESK_EENS1_15EpilogueDefaultEEEEEvvEEEEvNT_6ParamsE)
        /*0014*/ 	.word	0x00000108


	//----- nvinfo : EIATTR_MIN_STACK_SIZE
	.align		4
.L_14:
        /*0018*/ 	.byte	0x04, 0x12
        /*001a*/ 	.short	(.L_16 - .L_15)
	.align		4
.L_15:
        /*001c*/ 	.word	index@(_ZN7cutlass13device_kernelINS_4gemm6kernel13GemmUniversalIN4cute5tupleIJiiiiEEENS1_10collective13CollectiveMmaINS1_37MainloopSm90TmaGmmaWarpSpecializedFP8ILi3ENS5_IJNS4_1CILi2EEESB_NSA_ILi1EEEEEENS1_35KernelTmaWarpSpecializedCooperativeEEENS5_IJNSA_ILi128EEENSA_ILi256EEENSA_ILi32EEEEEENS_12float_e5m2_tENS5_IJlSC_lEEESK_SL_NS4_8TiledMMAINS4_8MMA_AtomIJNS4_4SM904GMMA31MMA_64x256x32_F32E5M2E5M2_SS_TNILNSP_7ScaleInE1ELSR_1EEEEEENS4_6LayoutINS5_IJSB_SC_SC_EEENS5_IJSC_NSA_ILi0EEESW_EEEEENS5_IJNS4_10UnderscoreESZ_SZ_EEEEENS4_23SM90_TMA_LOAD_MULTICASTENS4_14ComposedLayoutINS4_7SwizzleILi1ELi4ELi3EEENS4_18smem_ptr_flag_bitsILi8EEENSU_INS5_IJNSA_ILi8EEESI_EEENS5_IJSI_SC_EEEEEEEvNS4_8identityES12_S1C_vS1D_EENS_8epilogue10collective6detail29Sm90TmaWarpSpecializedAdapterINS1G_15DefaultEpilogueISK_SL_SL_NS1F_6thread17LinearCombinationISK_Li1EffLNS1K_9ScaleType4KindE0ELNS_15FloatRoundStyleE2ESK_EENS1_15EpilogueDefaultEEEEEvvEEEEvNT_6ParamsE)
        /*0020*/ 	.word	0x00000108
.L_16:


//--------------------- .nv.compat                --------------------------
	.section	.nv.compat,"",@"SHT_CUDA_COMPAT_INFO"
	.align	4
        /*0000*/ 	.byte	0x02, 0x09, 0x01, 0x00, 0x02, 0x02, 0x04, 0x00, 0x02, 0x05, 0x05, 0x00, 0x03, 0x07, 0x01, 0x01
        /*0010*/ 	.byte	0x02, 0x03, 0x01, 0x00, 0x02, 0x06, 0x01, 0x00, 0x04, 0x0b, 0x08, 0x00, 0x00, 0x00, 0x00, 0x00
        /*0020*/ 	.byte	0x00, 0x00, 0x00, 0x00


//--------------------- .nv.info._ZN7cutlass13device_kernelINS_4gemm6kernel13GemmUniversalIN4cute5tupleIJiiiiEEENS1_10collective13CollectiveMmaINS1_37MainloopSm90TmaGmmaWarpSpecializedFP8ILi3ENS5_IJNS4_1CILi2EEESB_NSA_ILi1EEEEEENS1_35KernelTmaWarpSpecializedCooperativeEEENS5_IJNSA_ILi128EEENSA_ILi256EEENSA_ILi32EEEEEENS_12float_e5m2_tENS5_IJlSC_lEEESK_SL_NS4_8TiledMMAINS4_8MMA_AtomIJNS4_4SM904GMMA31MMA_64x256x32_F32E5M2E5M2_SS_TNILNSP_7ScaleInE1ELSR_1EEEEEENS4_6LayoutINS5_IJSB_SC_SC_EEENS5_IJSC_NSA_ILi0EEESW_EEEEENS5_IJNS4_10UnderscoreESZ_SZ_EEEEENS4_23SM90_TMA_LOAD_MULTICASTENS4_14ComposedLayoutINS4_7SwizzleILi1ELi4ELi3EEENS4_18smem_ptr_flag_bitsILi8EEENSU_INS5_IJNSA_ILi8EEESI_EEENS5_IJSI_SC_EEEEEEEvNS4_8identityES12_S1C_vS1D_EENS_8epilogue10collective6detail29Sm90TmaWarpSpecializedAdapterINS1G_15DefaultEpilogueISK_SL_SL_NS1F_6thread17LinearCombinationISK_Li1EffLNS1K_9ScaleType4KindE0ELNS_15FloatRoundStyleE2ESK_EENS1_15EpilogueDefaultEEEEEvvEEEEvNT_6ParamsE --------------------------
	.section	.nv.info._ZN7cutlass13device_kernelINS_4gemm6kernel13GemmUniversalIN4cute5tupleIJiiiiEEENS1_10collective13CollectiveMmaINS1_37MainloopSm90TmaGmmaWarpSpecializedFP8ILi3ENS5_IJNS4_1CILi2EEESB_NSA_ILi1EEEEEENS1_35KernelTmaWarpSpecializedCooperativeEEENS5_IJNSA_ILi128EEENSA_ILi256EEENSA_ILi32EEEEEENS_12float_e5m2_tENS5_IJlSC_lEEESK_SL_NS4_8TiledMMAINS4_8MMA_AtomIJNS4_4SM904GMMA31MMA_64x256x32_F32E5M2E5M2_SS_TNILNSP_7ScaleInE1ELSR_1EEEEEENS4_6LayoutINS5_IJSB_SC_SC_EEENS5_IJSC_NSA_ILi0EEESW_EEEEENS5_IJNS4_10UnderscoreESZ_SZ_EEEEENS4_23SM90_TMA_LOAD_MULTICASTENS4_14ComposedLayoutINS4_7SwizzleILi1ELi4ELi3EEENS4_18smem_ptr_flag_bitsILi8EEENSU_INS5_IJNSA_ILi8EEESI_EEENS5_IJSI_SC_EEEEEEEvNS4_8identityES12_S1C_vS1D_EENS_8epilogue10collective6detail29Sm90TmaWarpSpecializedAdapterINS1G_15DefaultEpilogueISK_SL_SL_NS1F_6thread17LinearCombinationISK_Li1EffLNS1K_9ScaleType4KindE0ELNS_15FloatRoundStyleE2ESK_EENS1_15EpilogueDefaultEEEEEvvEEEEvNT_6ParamsE,"",@"SHT_CUDA_INFO"
	.sectionflags	@""
	.align	4


	//----- nvinfo : EIATTR_CUDA_API_VERSION
	.align		4
        /*0000*/ 	.byte	0x04, 0x37
        /*0002*/ 	.short	(.L_18 - .L_17)
.L_17:
        /*0004*/ 	.word	0x00000082


	//----- nvinfo : EIATTR_KPARAM_INFO
	.align		4
.L_18:
        /*0008*/ 	.byte	0x04, 0x17
        /*000a*/ 	.short	(.L_20 - .L_19)
.L_19:
        /*000c*/ 	.word	0x00000000
        /*0010*/ 	.short	0x0000
        /*0012*/ 	.short	0x0070
        /*0014*/ 	.byte	0x00, 0xf0, 0x01, 0x10


	//----- nvinfo : EIATTR_SPARSE_MMA_MASK
	.align		4
.L_20:
        /*0018*/ 	.byte	0x03, 0x50
        /*001a*/ 	.short	0x0000


	//----- nvinfo : EIATTR_MAXREG_COUNT
	.align		4
        /*001c*/ 	.byte	0x03, 0x1b
        /*001e*/ 	.short	0x00a8


	//----- nvinfo : EIATTR_NUM_BARRIERS
	.align		4
        /*0020*/ 	.byte	0x02, 0x4c
        /*0022*/ 	.byte	0x01
	.zero		1


	//----- nvinfo : EIATTR_ANNOTATIONS
	.align		4
        /*0024*/ 	.byte	0x04, 0x55
        /*0026*/ 	.short	(.L_22 - .L_21)


	//   ....[0]....
.L_21:
        /*0028*/ 	.word	0x00000001
        /*002c*/ 	.byte	0xf0, 0x06, 0x00, 0x00, 0x01, 0x00, 0x00, 0x00, 0xe0, 0x07, 0x00, 0x00, 0x01, 0x00, 0x00, 0x00
        /* <DEDUP_REMOVED lines=198> */
        /*0c9c*/ 	.byte	0xf0, 0x02, 0x01, 0x00


	//----- nvinfo : EIATTR_MERCURY_ISA_VERSION
	.align		4
.L_22:
        /*0ca0*/ 	.byte	0x03, 0x5f
        /*0ca2*/ 	.short	0x0101


	//----- nvinfo : EIATTR_INT_WARP_WIDE_INSTR_OFFSETS
	.align		4
        /*0ca4*/ 	.byte	0x04, 0x31
        /*0ca6*/ 	.short	(.L_24 - .L_23)


	//   ....[0]....
.L_23:
        /*0ca8*/ 	.word	0x00000530


	//   ....[1]....
        /*0cac*/ 	.word	0x00000550


	//   ....[2]....
        /*0cb0*/ 	.word	0x000006c0


	//----- nvinfo : EIATTR_COOP_GROUP_MASK_REGIDS
	.align		4
.L_24:
        /*0cb4*/ 	.byte	0x04, 0x29
        /*0cb6*/ 	.short	(.L_26 - .L_25)


	//   ....[0]....
.L_25:
        /*0cb8*/ 	.word	0xffffffff


	//   ....[1]....
        /*0cbc*/ 	.word	0xffffffff


	//   ....[2]....
        /*0cc0*/ 	.word	0xffffffff


	//   ....[3]....
        /*0cc4*/ 	.word	0xffffffff


	//   ....[4]....
        /*0cc8*/ 	.word	0xffffffff


	//   ....[5]....
        /*0ccc*/ 	.word	0xffffffff


	//----- nvinfo : EIATTR_COOP_GROUP_INSTR_OFFSETS
	.align		4
.L_26:
        /*0cd0*/ 	.byte	0x04, 0x28
        /*0cd2*/ 	.short	(.L_28 - .L_27)


	//   ....[0]....
.L_27:
        /*0cd4*/ 	.word	0x00000070


	//   ....[1]....
        /*0cd8*/ 	.word	0x00000080


	//   ....[2]....
        /*0cdc*/ 	.word	0x000001a0


	//   ....[3]....
        /*0ce0*/ 	.word	0x000003a0


	//   ....[4]....
        /*0ce4*/ 	.word	0x00000820


	//   ....[5]....
        /*0ce8*/ 	.word	0x000015a0


	//----- nvinfo : EIATTR_REG_RECONFIG
	.align		4
.L_28:
        /*0cec*/ 	.byte	0x01, 0x54
	.zero		2


	//----- nvinfo : EIATTR_MBARRIER_INSTR_OFFSETS
	.align		4
        /*0cf0*/ 	.byte	0x04, 0x39
        /*0cf2*/ 	.short	(.L_30 - .L_29)


	//   ....[0]....
.L_29:
        /*0cf4*/ 	.word	0x00000320
        /*0cf8*/ 	.word	0x000000ff
        /*0cfc*/ 	.word	0x00000000
        /*0d00*/ 	.short	0x0100
        /*0d02*/ 	.byte	0x09
	.zero		1


	//   ....[1]....
        /*0d04*/ 	.word	0x00000330
        /*0d08*/ 	.word	0x000000ff
        /*0d0c*/ 	.word	0x00000018
        /*0d10*/ 	.short	0x0100
        /*0d12*/ 	.byte	0x09
	.zero		1


	//   ....[2]....
        /*0d14*/ 	.word	0x00000340
        /*0d18*/ 	.word	0x000000ff
        /*0d1c*/ 	.word	0x00000008
        /*0d20*/ 	.short	0x0100
        /*0d22*/ 	.byte	0x09
	.zero		1


	//   ....[3]....
        /*0d24*/ 	.word	0x00000350
        /*0d28*/ 	.word	0x000000ff
        /*0d2c*/ 	.word	0x00000020
        /*0d30*/ 	.short	0x0100
        /*0d32*/ 	.byte	0x09
	.zero		1


	//   ....[4]....
        /*0d34*/ 	.word	0x00000360
        /*0d38*/ 	.word	0x000000ff
        /*0d3c*/ 	.word	0x00000010
        /*0d40*/ 	.short	0x0100
        /*0d42*/ 	.byte	0x09
	.zero		1


	//   ....[5]....
        /*0d44*/ 	.word	0x00000370
        /*0d48*/ 	.word	0x000000ff
        /*0d4c*/ 	.word	0x00000028
        /*0d50*/ 	.short	0x0100
        /*0d52*/ 	.byte	0x09
	.zero		1


	//   ....[6]....
        /*0d54*/ 	.word	0x00000750
        /*0d58*/ 	.word	0x000000ff
        /*0d5c*/ 	.word	0x00000040
        /*0d60*/ 	.short	0x0100
        /*0d62*/ 	.byte	0x06
	.zero		1


	//   ....[7]....
        /*0d64*/ 	.word	0x000007c0
        /*0d68*/ 	.word	0x000000ff
        /*0d6c*/ 	.word	0x00000048
        /*0d70*/ 	.short	0x0100
        /*0d72*/ 	.byte	0x06
	.zero		1


	//   ....[8]....
        /*0d74*/ 	.word	0x00001db0
        /*0d78*/ 	.word	0x000000ff
        /*0d7c*/ 	.word	0x00000000
        /*0d80*/ 	.short	0x010a
        /*0d82*/ 	.byte	0x06
	.zero		1


	//   ....[9]....
        /*0d84*/ 	.word	0x00001df0
        /*0d88*/ 	.word	0x000000ff
        /*0d8c*/ 	.word	0x00000000
        /*0d90*/ 	.short	0x010a
        /*0d92*/ 	.byte	0x06
	.zero		1


	//   ....[10]....
        /*0d94*/ 	.word	0x00002fb0
        /*0d98*/ 	.word	0x000000ff
        /*0d9c*/ 	.word	0x00000000
        /*0da0*/ 	.short	0x010a
        /*0da2*/ 	.byte	0x09
	.zero		1


	//   ....[11]....
        /*0da4*/ 	.word	0x00002ff0
        /*0da8*/ 	.word	0x000000ff
        /*0dac*/ 	.word	0x00000000
        /*0db0*/ 	.short	0x010a
        /*0db2*/ 	.byte	0x09
	.zero		1


	//   ....[12]....
        /*0db4*/ 	.word	0x00004030
        /*0db8*/ 	.word	0x000000e5
        /*0dbc*/ 	.word	0x00000000
        /*0dc0*/ 	.short	0x0101
        /*0dc2*/ 	.byte	0x3f
	.zero		1


	//   ....[13]....
        /*0dc4*/ 	.word	0x00005250
        /*0dc8*/ 	.word	0x00000018
        /*0dcc*/ 	.word	0x00000000
        /*0dd0*/ 	.short	0x0101
        /*0dd2*/ 	.byte	0x3f
	.zero		1


	//   ....[14]....
        /*0dd4*/ 	.word	0x0000f560
        /*0dd8*/ 	.word	0x0000000b
        /*0ddc*/ 	.word	0x00000018
        /*0de0*/ 	.short	0x010a
        /*0de2*/ 	.byte	0x3f
	.zero		1


	//   ....[15]....
        /*0de4*/ 	.word	0x0000f950
        /*0de8*/ 	.word	0x00000004
        /*0dec*/ 	.word	0x00000048
        /*0df0*/ 	.short	0x0101
        /*0df2*/ 	.byte	0x3f
	.zero		1


	//   ....[16]....
        /*0df4*/ 	.word	0x000100d0
        /*0df8*/ 	.word	0x00000007
        /*0dfc*/ 	.word	0x00000000
        /*0e00*/ 	.short	0x010a
        /*0e02*/ 	.byte	0x3f
	.zero		1


	//   ....[17]....
        /*0e04*/ 	.word	0x00010150
        /*0e08*/ 	.word	0x00000009
        /*0e0c*/ 	.word	0x00000000
        /*0e10*/ 	.short	0x010a
        /*0e12*/ 	.byte	0x3f
	.zero		1


	//   ....[18]....
        /*0e14*/ 	.word	0x000101e0
        /*0e18*/ 	.word	0x00000003
        /*0e1c*/ 	.word	0x00000000
        /*0e20*/ 	.short	0x010a
        /*0e22*/ 	.byte	0x3f
	.zero		1


	//   ....[19]....
        /*0e24*/ 	.word	0x00010250
        /*0e28*/ 	.word	0x00000003
        /*0e2c*/ 	.word	0x00000000
        /*0e30*/ 	.short	0x010a
        /*0e32*/ 	.byte	0x3f
	.zero		1


	//   ....[20]....
        /*0e34*/ 	.word	0x000102c0
        /*0e38*/ 	.word	0x00000000
        /*0e3c*/ 	.word	0x00000000
        /*0e40*/ 	.short	0x010a
        /*0e42*/ 	.byte	0x3f
	.zero		1


	//   ....[21]....
        /*0e44*/ 	.word	0x000103a0
        /*0e48*/ 	.word	0x0000000b
        /*0e4c*/ 	.word	0x00000018
        /*0e50*/ 	.short	0x010a
        /*0e52*/ 	.byte	0x3f
	.zero		1


	//   ....[22]....
        /*0e54*/ 	.word	0x00010470
        /*0e58*/ 	.word	0x00000007
        /*0e5c*/ 	.word	0x00000000
        /*0e60*/ 	.short	0x010a
        /*0e62*/ 	.byte	0x3f
	.zero		1


	//   ....[23]....
        /*0e64*/ 	.word	0x000104c0
        /*0e68*/ 	.word	0x00000009
        /*0e6c*/ 	.word	0x00000000
        /*0e70*/ 	.short	0x010a
        /*0e72*/ 	.byte	0x3f
	.zero		1


	//----- nvinfo : EIATTR_NUM_MBARRIERS
	.align		4
.L_30:
        /*0e74*/ 	.byte	0x03, 0x38
        /*0e76*/ 	.short	0x0008


	//----- nvinfo : EIATTR_EXIT_INSTR_OFFSETS
	.align		4
        /*0e78*/ 	.byte	0x04, 0x1c
        /*0e7a*/ 	.short	(.L_32 - .L_31)


	//   ....[0]....
.L_31:
        /*0e7c*/ 	.word	0x000009b0


	//   ....[1]....
        /*0e80*/ 	.word	0x00001240


	//   ....[2]....
        /*0e84*/ 	.word	0x0000eb70


	//   ....[3]....
        /*0e88*/ 	.word	0x0000f100


	//   ....[4]....
        /*0e8c*/ 	.word	0x00010230


	//----- nvinfo : EIATTR_MAX_THREADS
	.align		4
.L_32:
        /*0e90*/ 	.byte	0x04, 0x05
        /*0e92*/ 	.short	(.L_34 - .L_33)
.L_33:
        /*0e94*/ 	.word	0x00000180
        /*0e98*/ 	.word	0x00000001
        /*0e9c*/ 	.word	0x00000001


	//----- nvinfo : EIATTR_CRS_STACK_SIZE
	.align		4
.L_34:
        /*0ea0*/ 	.byte	0x04, 0x1e
        /*0ea2*/ 	.short	(.L_36 - .L_35)
.L_35:
        /*0ea4*/ 	.word	0x00000000


	//----- nvinfo : EIATTR_CBANK_PARAM_SIZE
	.align		4
.L_36:
        /*0ea8*/ 	.byte	0x03, 0x19
        /*0eaa*/ 	.short	0x0470


	//----- nvinfo : EIATTR_PARAM_CBANK
	.align		4
        /*0eac*/ 	.byte	0x04, 0x0a
        /*0eae*/ 	.short	(.L_38 - .L_37)
	.align		4
.L_37:
        /*0eb0*/ 	.word	index@(.nv.constant0._ZN7cutlass13device_kernelINS_4gemm6kernel13GemmUniversalIN4cute5tupleIJiiiiEEENS1_10collective13CollectiveMmaINS1_37MainloopSm90TmaGmmaWarpSpecializedFP8ILi3ENS5_IJNS4_1CILi2EEESB_NSA_ILi1EEEEEENS1_35KernelTmaWarpSpecializedCooperativeEEENS5_IJNSA_ILi128EEENSA_ILi256EEENSA_ILi32EEEEEENS_12float_e5m2_tENS5_IJlSC_lEEESK_SL_NS4_8TiledMMAINS4_8MMA_AtomIJNS4_4SM904GMMA31MMA_64x256x32_F32E5M2E5M2_SS_TNILNSP_7ScaleInE1ELSR_1EEEEEENS4_6LayoutINS5_IJSB_SC_SC_EEENS5_IJSC_NSA_ILi0EEESW_EEEEENS5_IJNS4_10UnderscoreESZ_SZ_EEEEENS4_23SM90_TMA_LOAD_MULTICASTENS4_14ComposedLayoutINS4_7SwizzleILi1ELi4ELi3EEENS4_18smem_ptr_flag_bitsILi8EEENSU_INS5_IJNSA_ILi8EEESI_EEENS5_IJSI_SC_EEEEEEEvNS4_8identityES12_S1C_vS1D_EENS_8epilogue10collective6detail29Sm90TmaWarpSpecializedAdapterINS1G_15DefaultEpilogueISK_SL_SL_NS1F_6thread17LinearCombinationISK_Li1EffLNS1K_9ScaleType4KindE0ELNS_15FloatRoundStyleE2ESK_EENS1_15EpilogueDefaultEEEEEvvEEEEvNT_6ParamsE)
        /*0eb4*/ 	.short	0x0210
        /*0eb6*/ 	.short	0x0470


	//----- nvinfo : EIATTR_SW_WAR
	.align		4
.L_38:
        /*0eb8*/ 	.byte	0x04, 0x36
        /*0eba*/ 	.short	(.L_40 - .L_39)
.L_39:
        /*0ebc*/ 	.word	0x00000008
.L_40:


//--------------------- .nv.callgraph             --------------------------
	.section	.nv.callgraph,"",@"SHT_CUDA_CALLGRAPH"
	.align	4
	.sectionentsize	8
	.align		4
        /*0000*/ 	.word	0x00000000
	.align		4
        /*0004*/ 	.word	0xffffffff
	.align		4
        /*0008*/ 	.word	0x00000000
	.align		4
        /*000c*/ 	.word	0xfffffffe
	.align		4
        /*0010*/ 	.word	0x00000000
	.align		4
        /*0014*/ 	.word	0xfffffffd
	.align		4
        /*0018*/ 	.word	0x00000000
	.align		4
        /*001c*/ 	.word	0xfffffffc


//--------------------- .nv.constant4             --------------------------
	.section	.nv.constant4,"a",@progbits
	.align	8
	.align		8
.nv.constant4:
        /*0000*/ 	.dword	_ZN39_INTERNAL_b38af3db_4_k_cu_ea8a07a9_52724cuda3std3__45__cpo5beginE
	.align		8
        /*0008*/ 	.dword	_ZN39_INTERNAL_b38af3db_4_k_cu_ea8a07a9_52724cuda3std3__45__cpo3endE
	.align		8
        /*0010*/ 	.dword	_ZN39_INTERNAL_b38af3db_4_k_cu_ea8a07a9_52724cuda3std3__45__cpo6cbeginE
	.align		8
        /*0018*/ 	.dword	_ZN39_INTERNAL_b38af3db_4_k_cu_ea8a07a9_52724cuda3std3__45__cpo4cendE
	.align		8
        /*0020*/ 	.dword	_ZN39_INTERNAL_b38af3db_4_k_cu_ea8a07a9_52724cuda3std3__441_GLOBAL__N__b38af3db_4_k_cu_ea8a07a9_52726ignoreE
	.align		8
        /*0028*/ 	.dword	_ZN39_INTERNAL_b38af3db_4_k_cu_ea8a07a9_52724cuda3std3__419piecewise_constructE
	.align		8
        /*0030*/ 	.dword	_ZN39_INTERNAL_b38af3db_4_k_cu_ea8a07a9_52724cuda3std3__48in_placeE
	.align		8
        /*0038*/ 	.dword	_ZN39_INTERNAL_b38af3db_4_k_cu_ea8a07a9_52724cuda3std6ranges3__45__cpo4swapE
	.align		8
        /*0040*/ 	.dword	_ZN39_INTERNAL_b38af3db_4_k_cu_ea8a07a9_52724cuda3std6ranges3__45__cpo9iter_moveE
	.align		8
        /*0048*/ 	.dword	_ZN39_INTERNAL_b38af3db_4_k_cu_ea8a07a9_52724cute7productE
	.align		8
        /*0050*/ 	.dword	_ZN39_INTERNAL_b38af3db_4_k_cu_ea8a07a9_52724cute1_E


//--------------------- .text._ZN7cutlass13device_kernelINS_4gemm6kernel13GemmUniversalIN4cute5tupleIJiiiiEEENS1_10collective13CollectiveMmaINS1_37MainloopSm90TmaGmmaWarpSpecializedFP8ILi3ENS5_IJNS4_1CILi2EEESB_NSA_ILi1EEEEEENS1_35KernelTmaWarpSpecializedCooperativeEEENS5_IJNSA_ILi128EEENSA_ILi256EEENSA_ILi32EEEEEENS_12float_e5m2_tENS5_IJlSC_lEEESK_SL_NS4_8TiledMMAINS4_8MMA_AtomIJNS4_4SM904GMMA31MMA_64x256x32_F32E5M2E5M2_SS_TNILNSP_7ScaleInE1ELSR_1EEEEEENS4_6LayoutINS5_IJSB_SC_SC_EEENS5_IJSC_NSA_ILi0EEESW_EEEEENS5_IJNS4_10UnderscoreESZ_SZ_EEEEENS4_23SM90_TMA_LOAD_MULTICASTENS4_14ComposedLayoutINS4_7SwizzleILi1ELi4ELi3EEENS4_18smem_ptr_flag_bitsILi8EEENSU_INS5_IJNSA_ILi8EEESI_EEENS5_IJSI_SC_EEEEEEEvNS4_8identityES12_S1C_vS1D_EENS_8epilogue10collective6detail29Sm90TmaWarpSpecializedAdapterINS1G_15DefaultEpilogueISK_SL_SL_NS1F_6thread17LinearCombinationISK_Li1EffLNS1K_9ScaleType4KindE0ELNS_15FloatRoundStyleE2ESK_EENS1_15EpilogueDefaultEEEEEvvEEEEvNT_6ParamsE --------------------------
	.section	.text._ZN7cutlass13device_kernelINS_4gemm6kernel13GemmUniversalIN4cute5tupleIJiiiiEEENS1_10collective13CollectiveMmaINS1_37MainloopSm90TmaGmmaWarpSpecializedFP8ILi3ENS5_IJNS4_1CILi2EEESB_NSA_ILi1EEEEEENS1_35KernelTmaWarpSpecializedCooperativeEEENS5_IJNSA_ILi128EEENSA_ILi256EEENSA_ILi32EEEEEENS_12float_e5m2_tENS5_IJlSC_lEEESK_SL_NS4_8TiledMMAINS4_8MMA_AtomIJNS4_4SM904GMMA31MMA_64x256x32_F32E5M2E5M2_SS_TNILNSP_7ScaleInE1ELSR_1EEEEEENS4_6LayoutINS5_IJSB_SC_SC_EEENS5_IJSC_NSA_ILi0EEESW_EEEEENS5_IJNS4_10UnderscoreESZ_SZ_EEEEENS4_23SM90_TMA_LOAD_MULTICASTENS4_14ComposedLayoutINS4_7SwizzleILi1ELi4ELi3EEENS4_18smem_ptr_flag_bitsILi8EEENSU_INS5_IJNSA_ILi8EEESI_EEENS5_IJSI_SC_EEEEEEEvNS4_8identityES12_S1C_vS1D_EENS_8epilogue10collective6detail29Sm90TmaWarpSpecializedAdapterINS1G_15DefaultEpilogueISK_SL_SL_NS1F_6thread17LinearCombinationISK_Li1EffLNS1K_9ScaleType4KindE0ELNS_15FloatRoundStyleE2ESK_EENS1_15EpilogueDefaultEEEEEvvEEEEvNT_6ParamsE,"ax",@progbits
	.align	128
.text._ZN7cutlass13device_kernelINS_4gemm6kernel13GemmUniversalIN4cute5tupleIJiiiiEEENS1_10collective13CollectiveMmaINS1_37MainloopSm90TmaGmmaWarpSpecializedFP8ILi3ENS5_IJNS4_1CILi2EEESB_NSA_ILi1EEEEEENS1_35KernelTmaWarpSpecializedCooperativeEEENS5_IJNSA_ILi128EEENSA_ILi256EEENSA_ILi32EEEEEENS_12float_e5m2_tENS5_IJlSC_lEEESK_SL_NS4_8TiledMMAINS4_8MMA_AtomIJNS4_4SM904GMMA31MMA_64x256x32_F32E5M2E5M2_SS_TNILNSP_7ScaleInE1ELSR_1EEEEEENS4_6LayoutINS5_IJSB_SC_SC_EEENS5_IJSC_NSA_ILi0EEESW_EEEEENS5_IJNS4_10UnderscoreESZ_SZ_EEEEENS4_23SM90_TMA_LOAD_MULTICASTENS4_14ComposedLayoutINS4_7SwizzleILi1ELi4ELi3EEENS4_18smem_ptr_flag_bitsILi8EEENSU_INS5_IJNSA_ILi8EEESI_EEENS5_IJSI_SC_EEEEEEEvNS4_8identityES12_S1C_vS1D_EENS_8epilogue10collective6detail29Sm90TmaWarpSpecializedAdapterINS1G_15DefaultEpilogueISK_SL_SL_NS1F_6thread17LinearCombinationISK_Li1EffLNS1K_9ScaleType4KindE0ELNS_15FloatRoundStyleE2ESK_EENS1_15EpilogueDefaultEEEEEvvEEEEvNT_6ParamsE:
        .type           _ZN7cutlass13device_kernelINS_4gemm6kernel13GemmUniversalIN4cute5tupleIJiiiiEEENS1_10collective13CollectiveMmaINS1_37MainloopSm90TmaGmmaWarpSpecializedFP8ILi3ENS5_IJNS4_1CILi2EEESB_NSA_ILi1EEEEEENS1_35KernelTmaWarpSpecializedCooperativeEEENS5_IJNSA_ILi128EEENSA_ILi256EEENSA_ILi32EEEEEENS_12float_e5m2_tENS5_IJlSC_lEEESK_SL_NS4_8TiledMMAINS4_8MMA_AtomIJNS4_4SM904GMMA31MMA_64x256x32_F32E5M2E5M2_SS_TNILNSP_7ScaleInE1ELSR_1EEEEEENS4_6LayoutINS5_IJSB_SC_SC_EEENS5_IJSC_NSA_ILi0EEESW_EEEEENS5_IJNS4_10UnderscoreESZ_SZ_EEEEENS4_23SM90_TMA_LOAD_MULTICASTENS4_14ComposedLayoutINS4_7SwizzleILi1ELi4ELi3EEENS4_18smem_ptr_flag_bitsILi8EEENSU_INS5_IJNSA_ILi8EEESI_EEENS5_IJSI_SC_EEEEEEEvNS4_8identityES12_S1C_vS1D_EENS_8epilogue10collective6detail29Sm90TmaWarpSpecializedAdapterINS1G_15DefaultEpilogueISK_SL_SL_NS1F_6thread17LinearCombinationISK_Li1EffLNS1K_9ScaleType4KindE0ELNS_15FloatRoundStyleE2ESK_EENS1_15EpilogueDefaultEEEEEvvEEEEvNT_6ParamsE,@function
        .size           _ZN7cutlass13device_kernelINS_4gemm6kernel13GemmUniversalIN4cute5tupleIJiiiiEEENS1_10collective13CollectiveMmaINS1_37MainloopSm90TmaGmmaWarpSpecializedFP8ILi3ENS5_IJNS4_1CILi2EEESB_NSA_ILi1EEEEEENS1_35KernelTmaWarpSpecializedCooperativeEEENS5_IJNSA_ILi128EEENSA_ILi256EEENSA_ILi32EEEEEENS_12float_e5m2_tENS5_IJlSC_lEEESK_SL_NS4_8TiledMMAINS4_8MMA_AtomIJNS4_4SM904GMMA31MMA_64x256x32_F32E5M2E5M2_SS_TNILNSP_7ScaleInE1ELSR_1EEEEEENS4_6LayoutINS5_IJSB_SC_SC_EEENS5_IJSC_NSA_ILi0EEESW_EEEEENS5_IJNS4_10UnderscoreESZ_SZ_EEEEENS4_23SM90_TMA_LOAD_MULTICASTENS4_14ComposedLayoutINS4_7SwizzleILi1ELi4ELi3EEENS4_18smem_ptr_flag_bitsILi8EEENSU_INS5_IJNSA_ILi8EEESI_EEENS5_IJSI_SC_EEEEEEEvNS4_8identityES12_S1C_vS1D_EENS_8epilogue10collective6detail29Sm90TmaWarpSpecializedAdapterINS1G_15DefaultEpilogueISK_SL_SL_NS1F_6thread17LinearCombinationISK_Li1EffLNS1K_9ScaleType4KindE0ELNS_15FloatRoundStyleE2ESK_EENS1_15EpilogueDefaultEEEEEvvEEEEvNT_6ParamsE,(.L_x_332 - _ZN7cutlass13device_kernelINS_4gemm6kernel13GemmUniversalIN4cute5tupleIJiiiiEEENS1_10collective13CollectiveMmaINS1_37MainloopSm90TmaGmmaWarpSpecializedFP8ILi3ENS5_IJNS4_1CILi2EEESB_NSA_ILi1EEEEEENS1_35KernelTmaWarpSpecializedCooperativeEEENS5_IJNSA_ILi128EEENSA_ILi256EEENSA_ILi32EEEEEENS_12float_e5m2_tENS5_IJlSC_lEEESK_SL_NS4_8TiledMMAINS4_8MMA_AtomIJNS4_4SM904GMMA31MMA_64x256x32_F32E5M2E5M2_SS_TNILNSP_7ScaleInE1ELSR_1EEEEEENS4_6LayoutINS5_IJSB_SC_SC_EEENS5_IJSC_NSA_ILi0EEESW_EEEEENS5_IJNS4_10UnderscoreESZ_SZ_EEEEENS4_23SM90_TMA_LOAD_MULTICASTENS4_14ComposedLayoutINS4_7SwizzleILi1ELi4ELi3EEENS4_18smem_ptr_flag_bitsILi8EEENSU_INS5_IJNSA_ILi8EEESI_EEENS5_IJSI_SC_EEEEEEEvNS4_8identityES12_S1C_vS1D_EENS_8epilogue10collective6detail29Sm90TmaWarpSpecializedAdapterINS1G_15DefaultEpilogueISK_SL_SL_NS1F_6thread17LinearCombinationISK_Li1EffLNS1K_9ScaleType4KindE0ELNS_15FloatRoundStyleE2ESK_EENS1_15EpilogueDefaultEEEEEvvEEEEvNT_6ParamsE)
        .other          _ZN7cutlass13device_kernelINS_4gemm6kernel13GemmUniversalIN4cute5tupleIJiiiiEEENS1_10collective13CollectiveMmaINS1_37MainloopSm90TmaGmmaWarpSpecializedFP8ILi3ENS5_IJNS4_1CILi2EEESB_NSA_ILi1EEEEEENS1_35KernelTmaWarpSpecializedCooperativeEEENS5_IJNSA_ILi128EEENSA_ILi256EEENSA_ILi32EEEEEENS_12float_e5m2_tENS5_IJlSC_lEEESK_SL_NS4_8TiledMMAINS4_8MMA_AtomIJNS4_4SM904GMMA31MMA_64x256x32_F32E5M2E5M2_SS_TNILNSP_7ScaleInE1ELSR_1EEEEEENS4_6LayoutINS5_IJSB_SC_SC_EEENS5_IJSC_NSA_ILi0EEESW_EEEEENS5_IJNS4_10UnderscoreESZ_SZ_EEEEENS4_23SM90_TMA_LOAD_MULTICASTENS4_14ComposedLayoutINS4_7SwizzleILi1ELi4ELi3EEENS4_18smem_ptr_flag_bitsILi8EEENSU_INS5_IJNSA_ILi8EEESI_EEENS5_IJSI_SC_EEEEEEEvNS4_8identityES12_S1C_vS1D_EENS_8epilogue10collective6detail29Sm90TmaWarpSpecializedAdapterINS1G_15DefaultEpilogueISK_SL_SL_NS1F_6thread17LinearCombinationISK_Li1EffLNS1K_9ScaleType4KindE0ELNS_15FloatRoundStyleE2ESK_EENS1_15EpilogueDefaultEEEEEvvEEEEvNT_6ParamsE,@"STO_CUDA_ENTRY STV_DEFAULT"
_ZN7cutlass13device_kernelINS_4gemm6kernel13GemmUniversalIN4cute5tupleIJiiiiEEENS1_10collective13CollectiveMmaINS1_37MainloopSm90TmaGmmaWarpSpecializedFP8ILi3ENS5_IJNS4_1CILi2EEESB_NSA_ILi1EEEEEENS1_35KernelTmaWarpSpecializedCooperativeEEENS5_IJNSA_ILi128EEENSA_ILi256EEENSA_ILi32EEEEEENS_12float_e5m2_tENS5_IJlSC_lEEESK_SL_NS4_8TiledMMAINS4_8MMA_AtomIJNS4_4SM904GMMA31MMA_64x256x32_F32E5M2E5M2_SS_TNILNSP_7ScaleInE1ELSR_1EEEEEENS4_6LayoutINS5_IJSB_SC_SC_EEENS5_IJSC_NSA_ILi0EEESW_EEEEENS5_IJNS4_10UnderscoreESZ_SZ_EEEEENS4_23SM90_TMA_LOAD_MULTICASTENS4_14ComposedLayoutINS4_7SwizzleILi1ELi4ELi3EEENS4_18smem_ptr_flag_bitsILi8EEENSU_INS5_IJNSA_ILi8EEESI_EEENS5_IJSI_SC_EEEEEEEvNS4_8identityES12_S1C_vS1D_EENS_8epilogue10collective6detail29Sm90TmaWarpSpecializedAdapterINS1G_15DefaultEpilogueISK_SL_SL_NS1F_6thread17LinearCombinationISK_Li1EffLNS1K_9ScaleType4KindE0ELNS_15FloatRoundStyleE2ESK_EENS1_15EpilogueDefaultEEEEEvvEEEEvNT_6ParamsE:
[----:B------:R-:W0:Y:S02]  /*0000*/  LDC R1, c[0x0][0x28] ;  /* 0x00000a00ff017b82 */ /* 0x000e240000000800 */
[----:B0-----:R-:W-:Y:S01]  /*0010*/  VIADD R1, R1, 0xfffffef8 ;  /* 0xfffffef801017836 */ /* 0x001fe20000000000 */
[----:B------:R-:W0:Y:S01]  /*0020*/  S2R R4, SR_TID.X ;  /* 0x0000000000047919 */ /* 0x000e220000002100 */
[----:B------:R-:W-:Y:S01]  /*0030*/  ELECT P0, URZ, PT ;  /* 0x00000000003f782f */ /* 0x000fe20003800000 */
[----:B------:R-:W-:Y:S01]  /*0040*/  BSSY B0, `(.L_x_0) ;  /* 0x0000015000007945 */ /* 0x000fe20003800000 */
[--C-:B0-----:R-:W-:Y:S02]  /*0050*/  SHF.R.U32.HI R0, RZ, 0x5, R4.reuse ;  /* 0x00000005ff007819 */ /* 0x101fe40000011604 */
[----:B------:R-:W-:-:S03]  /*0060*/  SHF.R.U32.HI R2, RZ, 0x7, R4 ;  /* 0x00000007ff027819 */ /* 0x000fc60000011604 */
[----:B------:R-:W0:Y:S04]  /*0070*/  SHFL.IDX PT, R3, R0, RZ, 0x1f ;  /* 0x00001fff00037589 */ /* 0x000e2800000e0000 */
[----:B------:R-:W1:Y:S01]  /*0080*/  SHFL.IDX PT, R2, R2, RZ, 0x1f ;  /* 0x00001fff02027589 */ /* 0x000e6200000e0000 */
[----:B0-----:R-:W-:Y:S02]  /*0090*/  R2UR UR4, R3 ;  /* 0x00000000030472ca */ /* 0x001fe400000e0000 */
[----:B-1----:R-:W-:-:S11]  /*00a0*/  R2UR UR6, R2 ;  /* 0x00000000020672ca */ /* 0x002fd600000e0000 */
[----:B------:R-:W-:Y:S02]  /*00b0*/  USHF.R.S32.HI UR5, URZ, 0x1f, UR4 ;  /* 0x0000001f3f057899 */ /* 0x000fe40008011404 */
[----:B------:R-:W-:Y:S02]  /*00c0*/  ISETP.NE.OR P0, PT, RZ, UR4, !P0 ;  /* 0x00000004ff007c0c */ /* 0x000fe4000c705670 */
[----:B------:R-:W-:-:S04]  /*00d0*/  ULEA.HI UR5, UR5, UR4, URZ, 0x2 ;  /* 0x0000000405057291 */ /* 0x000fc8000f8f103f */
[----:B------:R-:W-:-:S04]  /*00e0*/  ULOP3.LUT UR5, UR5, 0xfffffffc, URZ, 0xc0, !UPT ;  /* 0xfffffffc05057892 */ /* 0x000fc8000f8ec03f */
[----:B------:R-:W-:-:S03]  /*00f0*/  UIADD3 UR8, UR4, -UR5, URZ ;  /* 0x8000000504087290 */ /* 0x000fc6000fffe03f */
[----:B------:R-:W-:Y:S09]  /*0100*/  @P0 BRA `(.L_x_1) ;  /* 0x0000000000200947 */ /* 0x000ff20003800000 */
[----:B------:R-:W-:Y:S02]  /*0110*/  ULDC.64 UR4, c[0x0][0x198] ;  /* 0x0000660000047ab9 */ /* 0x000fe40000000a00 */
[----:B------:R-:W-:Y:S02]  /*0120*/  UIADD3 UR10, UP0, UR4, 0xf0, URZ ;  /* 0x000000f0040a7890 */ /* 0x000fe4000ff1e03f */
[----:B------:R-:W-:Y:S02]  /*0130*/  UIADD3 UR4, UP1, UR4, 0x1f0, URZ ;  /* 0x000001f004047890 */ /* 0x000fe4000ff3e03f */
[----:B------:R-:W-:Y:S02]  /*0140*/  UIADD3.X UR11, URZ, UR5, URZ, UP0, !UPT ;  /* 0x000000053f0b7290 */ /* 0x000fe400087fe43f */
[----:B------:R-:W-:-:S07]  /*0150*/  UIADD3.X UR5, URZ, UR5, URZ, UP1, !UPT ;  /* 0x000000053f057290 */ /* 0x000fce0008ffe43f */
[----:B------:R0:W-:Y:S02]  /*0160*/  UTMACCTL.PF [UR10] ;  /* 0x000000000a0079b9 */ /* 0x0001e40008040000 */
[----:B------:R0:W-:Y:S02]  /*0170*/  UTMACCTL.PF [UR4] ;  /* 0x00000000040079b9 */ /* 0x0001e40008040000 */
[----:B0-----:R-:W-:Y:S01]  /*0180*/  NOP ;  /* 0x0000000000007918 */ /* 0x001fe20000000000 */
.L_x_1:
[----:B------:R-:W-:Y:S05]  /*0190*/  BSYNC B0 ;  /* 0x0000000000007941 */ /* 0x000fea0003800000 */
.L_x_0:
[----:B------:R-:W0:Y:S01]  /*01a0*/  SHFL.IDX PT, R3, R0, RZ, 0x1f ;  /* 0x00001fff00037589 */ /* 0x000e2200000e0000 */
[----:B------:R-:W-:Y:S01]  /*01b0*/  UISETP.NE.AND UP0, UPT, UR8, 0x3, UPT ;  /* 0x000000030800788c */ /* 0x000fe2000bf05270 */
[----:B------:R-:W-:Y:S01]  /*01c0*/  ISETP.NE.AND P1, PT, RZ, UR6, PT ;  /* 0x00000006ff007c0c */ /* 0x000fe2000bf25270 */
[----:B------:R-:W-:Y:S02]  /*01d0*/  UIADD3 UR10, UR6, -0x1, URZ ;  /* 0xffffffff060a7890 */ /* 0x000fe4000fffe03f */
[----:B------:R-:W-:Y:S02]  /*01e0*/  UISETP.EQ.OR UP0, UPT, UR8, URZ, !UP0 ;  /* 0x0000003f0800728c */ /* 0x000fe4000c702670 */
[----:B------:R-:W-:Y:S02]  /*01f0*/  UISETP.GE.U32.AND UP1, UPT, UR10, 0x2, UPT ;  /* 0x000000020a00788c */ /* 0x000fe4000bf26070 */
[----:B------:R-:W-:-:S04]  /*0200*/  UISETP.EQ.AND UP0, UPT, UR6, URZ, UP0 ;  /* 0x0000003f0600728c */ /* 0x000fc80008702270 */
[----:B------:R-:W-:-:S04]  /*0210*/  USEL UR13, URZ, 0x1, !UP0 ;  /* 0x000000013f0d7887 */ /* 0x000fc8000c000000 */
[----:B------:R-:W-:Y:S01]  /*0220*/  USEL UR13, UR13, 0x2, UP1 ;  /* 0x000000020d0d7887 */ /* 0x000fe20008800000 */
[----:B0-----:R-:W-:-:S13]  /*0230*/  ISETP.NE.AND P0, PT, R3, RZ, PT ;  /* 0x000000ff0300720c */ /* 0x001fda0003f05270 */
[----:B------:R-:W-:Y:S05]  /*0240*/  @P0 BRA `(.L_x_2) ;  /* 0x0000000000500947 */ /* 0x000fea0003800000 */
[----:B------:R-:W0:Y:S01]  /*0250*/  S2UR UR9, SR_CgaCtaId ;  /* 0x00000000000979c3 */ /* 0x000e220000008800 */
[----:B------:R-:W-:Y:S01]  /*0260*/  UMOV UR4, 0x400 ;  /* 0x0000040000047882 */ /* 0x000fe20000000000 */
[----:B------:R-:W-:Y:S01]  /*0270*/  UMOV UR5, 0x1 ;  /* 0x0000000100057882 */ /* 0x000fe20000000000 */
[----:B------:R-:W-:Y:S01]  /*0280*/  UMOV UR6, 0x6 ;  /* 0x0000000600067882 */ /* 0x000fe20000000000 */
[----:B------:R-:W-:Y:S01]  /*0290*/  ELECT P0, URZ, PT ;  /* 0x00000000003f782f */ /* 0x000fe20003800000 */
[----:B------:R-:W-:-:S04]  /*02a0*/  UIADD3 UR6, -UR6, 0x100000, URZ ;  /* 0x0010000006067890 */ /* 0x000fc8000fffe13f */
[----:B------:R-:W-:Y:S02]  /*02b0*/  USHF.L.U32 UR7, UR6, 0xb, URZ ;  /* 0x0000000b06077899 */ /* 0x000fe4000800063f */
[----:B------:R-:W-:Y:S02]  /*02c0*/  USHF.L.U32 UR6, UR6, 0x1, URZ ;  /* 0x0000000106067899 */ /* 0x000fe4000800063f */
[----:B0-----:R-:W-:Y:S02]  /*02d0*/  ULEA UR9, UR9, UR4, 0x18 ;  /* 0x0000000409097291 */ /* 0x001fe4000f8ec03f */
[----:B------:R-:W-:-:S04]  /*02e0*/  UIADD3 UR4, -UR5, 0x100000, URZ ;  /* 0x0010000005047890 */ /* 0x000fc8000fffe13f */
[----:B------:R-:W-:Y:S02]  /*02f0*/  USHF.L.U32 UR5, UR4, 0xb, URZ ;  /* 0x0000000b04057899 */ /* 0x000fe4000800063f */
[----:B------:R-:W-:Y:S01]  /*0300*/  USHF.L.U32 UR4, UR4, 0x1, URZ ;  /* 0x0000000104047899 */ /* 0x000fe2000800063f */
[----:B------:R-:W0:Y:S11]  /*0310*/  FENCE.VIEW.ASYNC.S ;  /* 0x00000000000073c6 */ /* 0x000e360000000000 */
[----:B0-----:R0:W1:Y:S01]  /*0320*/  SYNCS.EXCH.64 URZ, [UR9], UR4 ;  /* 0x00000004093f75b2 */ /* 0x0010620008000100 */
[----:B------:R0:W2:Y:S01]  /*0330*/  SYNCS.EXCH.64 URZ, [UR9+0x18], UR6 ;  /* 0x00001806093f75b2 */ /* 0x0000a20008000100 */
[----:B------:R0:W3:Y:S01]  /*0340*/  SYNCS.EXCH.64 URZ, [UR9+0x8], UR4 ;  /* 0x00000804093f75b2 */ /* 0x0000e20008000100 */
[----:B------:R0:W4:Y:S01]  /*0350*/  SYNCS.EXCH.64 URZ, [UR9+0x20], UR6 ;  /* 0x00002006093f75b2 */ /* 0x0001220008000100 */
[----:B------:R0:W0:Y:S01]  /*0360*/  SYNCS.EXCH.64 URZ, [UR9+0x10], UR4 ;  /* 0x00001004093f75b2 */ /* 0x0000220008000100 */
[----:B------:R0:W0:Y:S01]  /*0370*/  SYNCS.EXCH.64 URZ, [UR9+0x28], UR6 ;  /* 0x00002806093f75b2 */ /* 0x0000220008000100 */
[----:B------:R-:W-:Y:S01]  /*0380*/  NOP ;  /* 0x0000000000007918 */ /* 0x000fe20000000000 */
.L_x_2:
[----:B------:R-:W-:Y:S01]  /*0390*/  SHF.R.S32.HI R2, RZ, 0x1f, R4 ;  /* 0x0000001fff027819 */ /* 0x000fe20000011404 */
[----:B------:R-:W5:Y:S01]  /*03a0*/  SHFL.IDX PT, R0, R0, RZ, 0x1f ;  /* 0x00001fff00007589 */ /* 0x000f6200000e0000 */
[----:B0-----:R-:W0:Y:S01]  /*03b0*/  S2UR UR9, SR_CTAID.X ;  /* 0x00000000000979c3 */ /* 0x001e220000002500 */
[----:B------:R-:W-:Y:S02]  /*03c0*/  ELECT P0, URZ, PT ;  /* 0x00000000003f782f */ /* 0x000fe40003800000 */
[----:B------:R-:W-:Y:S01]  /*03d0*/  LEA.HI R2, R2, R4, RZ, 0x7 ;  /* 0x0000000402027211 */ /* 0x000fe200078f38ff */
[----:B------:R-:W-:Y:S01]  /*03e0*/  ULDC UR4, c[0x0][0x150] ;  /* 0x0000540000047ab9 */ /* 0x000fe20000000800 */
[----:B------:R-:W-:Y:S01]  /*03f0*/  SHF.R.S32.HI R6, RZ, 0x1f, R3 ;  /* 0x0000001fff067819 */ /* 0x000fe20000011403 */
[----:B------:R-:W-:Y:S01]  /*0400*/  NOP ;  /* 0x0000000000007918 */ /* 0x000fe20000000000 */
[----:B------:R-:W-:Y:S01]  /*0410*/  LOP3.LUT R2, R2, 0xffffff80, RZ, 0xc0, !PT ;  /* 0xffffff8002027812 */ /* 0x000fe200078ec0ff */
[----:B------:R-:W-:Y:S01]  /*0420*/  NOP ;  /* 0x0000000000007918 */ /* 0x000fe20000000000 */
[----:B------:R-:W-:Y:S01]  /*0430*/  LEA.HI R6, R6, R3, RZ, 0x2 ;  /* 0x0000000306067211 */ /* 0x000fe200078f10ff */
[----:B------:R-:W1:Y:S02]  /*0440*/  LDC R8, c[0x0][0x144] ;  /* 0x00005100ff087b82 */ /* 0x000e640000000800 */
[----:B------:R-:W-:Y:S01]  /*0450*/  IMAD.IADD R4, R4, 0x1, -R2 ;  /* 0x0000000104047824 */ /* 0x000fe200078e0a02 */
[----:B------:R-:W-:Y:S01]  /*0460*/  LOP3.LUT R6, R6, 0x3ffffffc, RZ, 0xc0, !PT ;  /* 0x3ffffffc06067812 */ /* 0x000fe200078ec0ff */
[----:B------:R-:W2:Y:S03]  /*0470*/  S2R R2, SR_CTAID.Y ;  /* 0x0000000000027919 */ /* 0x000ea60000002600 */
[----:B------:R-:W-:Y:S01]  /*0480*/  SHF.R.S32.HI R5, RZ, 0x1f, R4 ;  /* 0x0000001fff057819 */ /* 0x000fe20000011404 */
[----:B------:R-:W-:Y:S01]  /*0490*/  IMAD.IADD R6, R3, 0x1, -R6 ;  /* 0x0000000103067824 */ /* 0x000fe200078e0a06 */
[----:B------:R-:W3:Y:S02]  /*04a0*/  LDC R11, c[0x0][0x148] ;  /* 0x00005200ff0b7b82 */ /* 0x000ee40000000800 */
[----:B------:R-:W-:-:S02]  /*04b0*/  LEA.HI R5, R5, R4, RZ, 0x3 ;  /* 0x0000000405057211 */ /* 0x000fc400078f18ff */
[----:B-----5:R-:W-:Y:S02]  /*04c0*/  ISETP.NE.OR P0, PT, R0, RZ, !P0 ;  /* 0x000000ff0000720c */ /* 0x020fe40004705670 */
[--C-:B------:R-:W-:Y:S02]  /*04d0*/  SHF.R.S32.HI R0, RZ, 0x3, R5.reuse ;  /* 0x00000003ff007819 */ /* 0x100fe40000011405 */
[----:B------:R-:W-:Y:S02]  /*04e0*/  SHF.R.S32.HI R5, RZ, 0x1f, R5 ;  /* 0x0000001fff057819 */ /* 0x000fe40000011405 */
[----:B0-----:R-:W-:Y:S02]  /*04f0*/  I2FP.F32.U32 R7, UR9 ;  /* 0x0000000900077c45 */ /* 0x001fe40008201000 */
[----:B------:R-:W-:-:S03]  /*0500*/  LEA.HI R5, R5, R0, RZ, 0x2 ;  /* 0x0000000005057211 */ /* 0x000fc600078f10ff */
[----:B------:R-:W-:Y:S01]  /*0510*/  FMUL R7, R7, UR4 ;  /* 0x0000000407077c20 */ /* 0x000fe20008400000 */
[----:B------:R-:W-:Y:S01]  /*0520*/  LOP3.LUT R5, R5, 0xfffffffc, RZ, 0xc0, !PT ;  /* 0xfffffffc05057812 */ /* 0x000fe200078ec0ff */
[----:B------:R-:W-:Y:S01]  /*0530*/  VOTEU.ALL UP0, P0 ;  /* 0x00000000003f7886 */ /* 0x000fe20000000000 */
[----:B------:R-:W-:Y:S01]  /*0540*/  ULDC UR4, c[0x0][0x154] ;  /* 0x0000550000047ab9 */ /* 0x000fe20000000800 */
[----:B------:R-:W-:Y:S02]  /*0550*/  VOTEU.ALL UP1, P0 ;  /* 0x00000000003f7886 */ /* 0x000fe40000020000 */
[----:B------:R-:W0:Y:S01]  /*0560*/  F2I.U32.TRUNC.NTZ R7, R7 ;  /* 0x0000000700077305 */ /* 0x000e22000020f000 */
[----:B------:R-:W-:Y:S01]  /*0570*/  IMAD.IADD R5, R0, 0x1, -R5 ;  /* 0x0000000100057824 */ /* 0x000fe200078e0a05 */
[----:B------:R-:W5:Y:S01]  /*0580*/  @!UP0 S2UR UR7, SR_CgaCtaId ;  /* 0x00000000000789c3 */ /* 0x000f620000008800 */
[----:B------:R-:W-:Y:S02]  /*0590*/  @!UP0 UMOV UR6, 0x400 ;  /* 0x0000040000068882 */ /* 0x000fe40000000000 */
[----:B------:R-:W-:Y:S01]  /*05a0*/  IMAD R5, R6, 0x4, R5 ;  /* 0x0000000406057824 */ /* 0x000fe200078e0205 */
[----:B--2---:R-:W-:-:S04]  /*05b0*/  I2FP.F32.U32 R9, R2 ;  /* 0x0000000200097245 */ /* 0x004fc80000201000 */
[----:B------:R-:W-:Y:S01]  /*05c0*/  LEA.HI R0, R5, R5, RZ, 0x1 ;  /* 0x0000000505007211 */ /* 0x000fe200078f08ff */
[----:B------:R-:W-:Y:S01]  /*05d0*/  FMUL R9, R9, UR4 ;  /* 0x0000000409097c20 */ /* 0x000fe20008400000 */
[----:B------:R-:W-:Y:S02]  /*05e0*/  UMOV UR4, 0x20 ;  /* 0x0000002000047882 */ /* 0x000fe40000000000 */
[----:B------:R-:W-:Y:S01]  /*05f0*/  LOP3.LUT R6, R0, 0xfffffffe, RZ, 0xc0, !PT ;  /* 0xfffffffe00067812 */ /* 0x000fe200078ec0ff */
[----:B0-----:R-:W-:Y:S01]  /*0600*/  IMAD.MOV R13, RZ, RZ, -R7 ;  /* 0x000000ffff0d7224 */ /* 0x001fe200078e0a07 */
[----:B------:R-:W-:-:S04]  /*0610*/  @!UP0 UIADD3 UR4, -UR4, 0x100000, URZ ;  /* 0x0010000004048890 */ /* 0x000fc8000fffe13f */
[----:B------:R-:W-:Y:S02]  /*0620*/  @!UP0 USHF.L.U32 UR5, UR4, 0xb, URZ ;  /* 0x0000000b04058899 */ /* 0x000fe4000800063f */
[----:B------:R-:W-:Y:S01]  /*0630*/  @!UP0 USHF.L.U32 UR4, UR4, 0x1, URZ ;  /* 0x0000000104048899 */ /* 0x000fe2000800063f */
[----:B------:R-:W0:Y:S01]  /*0640*/  F2I.U32.TRUNC.NTZ R9, R9 ;  /* 0x0000000900097305 */ /* 0x000e22000020f000 */
[----:B-1----:R-:W-:Y:S02]  /*0650*/  IMAD R0, R8, R13, UR9 ;  /* 0x0000000908007e24 */ /* 0x002fe4000f8e020d */
[C---:B------:R-:W-:Y:S02]  /*0660*/  IMAD.IADD R7, R5.reuse, 0x1, -R6 ;  /* 0x0000000105077824 */ /* 0x040fe400078e0a06 */
[----:B------:R-:W-:-:S03]  /*0670*/  IMAD.SHL.U32 R6, R5, 0x4, RZ ;  /* 0x0000000405067824 */ /* 0x000fc600078e00ff */
[----:B------:R-:W-:Y:S01]  /*0680*/  ISETP.NE.AND P2, PT, R7, R0, PT ;  /* 0x000000000700720c */ /* 0x000fe20003f45270 */
[----:B-----5:R-:W-:Y:S01]  /*0690*/  @!UP0 ULEA UR6, UR7, UR6, 0x18 ;  /* 0x0000000607068291 */ /* 0x020fe2000f8ec03f */
[----:B------:R-:W-:Y:S01]  /*06a0*/  LOP3.LUT R10, R5, 0xc, R6, 0x78, !PT ;  /* 0x0000000c050a7812 */ /* 0x000fe200078e7806 */
[----:B------:R-:W1:Y:S01]  /*06b0*/  LDC R7, c[0x0][0x140] ;  /* 0x00005000ff077b82 */ /* 0x000e620000000800 */
[----:B------:R-:W-:Y:S01]  /*06c0*/  VOTEU.ALL UP0, P0 ;  /* 0x00000000003f7886 */ /* 0x000fe20000000000 */
[----:B------:R-:W-:Y:S01]  /*06d0*/  LOP3.LUT P0, RZ, R4, 0x7, RZ, 0xc0, !PT ;  /* 0x0000000704ff7812 */ /* 0x000fe2000780c0ff */
[----:B0-----:R-:W-:Y:S01]  /*06e0*/  IMAD.MOV R12, RZ, RZ, -R9 ;  /* 0x000000ffff0c7224 */ /* 0x001fe200078e0a09 */
[----:B------:R0:W-:Y:S01]  /*06f0*/  STL [R1+0x7c], R10 ;  /* 0x00007c0a01007387 */ /* 0x0001e20000100800 */
[----:B------:R-:W-:Y:S01]  /*0700*/  IMAD.MOV.U32 R4, RZ, RZ, 0x1 ;  /* 0x00000001ff047424 */ /* 0x000fe200078e00ff */
[----:B------:R-:W-:Y:S01]  /*0710*/  ISETP.LT.U32.AND P0, PT, R10, 0x4, !P0 ;  /* 0x000000040a00780c */ /* 0x000fe20004701070 */
[----:B---3--:R-:W-:-:S03]  /*0720*/  IMAD R6, R11, R12, R2 ;  /* 0x0000000c0b067224 */ /* 0x008fc600078e0202 */
[----:B------:R-:W-:Y:S01]  /*0730*/  @P2 LEA.HI R5, R10, R10, RZ, 0x1 ;  /* 0x0000000a0a052211 */ /* 0x000fe200078f08ff */
[----:B------:R-:W2:Y:S02]  /*0740*/  FENCE.VIEW.ASYNC.S ;  /* 0x00000000000073c6 */ /* 0x000ea40000000000 */
[----:B--2---:R0:W2:Y:S01]  /*0750*/  @!UP0 SYNCS.EXCH.64 URZ, [UR6+0x40], UR4 ;  /* 0x00004004063f85b2 */ /* 0x0040a20008000100 */
[----:B------:R-:W-:-:S04]  /*0760*/  @P2 SHF.R.S32.HI R5, RZ, 0x1, R5 ;  /* 0x00000001ff052819 */ /* 0x000fc80000011405 */
[----:B------:R-:W-:Y:S02]  /*0770*/  @P2 ISETP.NE.AND P3, PT, R5, R6, PT ;  /* 0x000000060500220c */ /* 0x000fe40003f65270 */
[----:B------:R-:W-:Y:S02]  /*0780*/  SEL R5, RZ, 0x1, !P0 ;  /* 0x00000001ff057807 */ /* 0x000fe40004000000 */
[----:B------:R-:W-:Y:S02]  /*0790*/  @P2 SEL R4, RZ, 0x1, P3 ;  /* 0x00000001ff042807 */ /* 0x000fe40001800000 */
[----:B-1----:R-:W-:Y:S02]  /*07a0*/  ISETP.EQ.U32.AND P4, PT, R7, 0x1, PT ;  /* 0x000000010700780c */ /* 0x002fe40003f82070 */
[----:B------:R-:W-:Y:S01]  /*07b0*/  LOP3.LUT R4, R4, R5, RZ, 0xc0, !PT ;  /* 0x0000000504047212 */ /* 0x000fe200078ec0ff */
[----:B------:R0:W1:Y:S01]  /*07c0*/  @!UP1 SYNCS.EXCH.64 URZ, [UR6+0x48], UR4 ;  /* 0x00004804063f95b2 */ /* 0x0000620008000100 */
[----:B------:R-:W-:-:S03]  /*07d0*/  NOP ;  /* 0x0000000000007918 */ /* 0x000fc60000000000 */
[----:B------:R0:W-:Y:S06]  /*07e0*/  STL [R1+0x78], R4 ;  /* 0x0000780401007387 */ /* 0x0001ec0000100800 */
[----:B--2---:R-:W-:Y:S05]  /*07f0*/  @!P4 BRA `(.L_x_3) ;  /* 0x000000000008c947 */ /* 0x004fea0003800000 */
[----:B-1--4-:R-:W-:Y:S01]  /*0800*/  UCGABAR_ARV ;  /* 0x00000000000079c7 */ /* 0x012fe20008000000 */
[----:B------:R-:W-:Y:S05]  /*0810*/  BRA `(.L_x_4) ;  /* 0x0000000000047947 */ /* 0x000fea0003800000 */
.L_x_3:
[----:B-1--4-:R-:W-:Y:S01]  /*0820*/  NOP ;  /* 0x0000000000007918 */ /* 0x012fe20000000000 */
.L_x_4:
[----:B------:R-:W1:Y:S01]  /*0830*/  LDC R3, c[0x0][0x65c] ;  /* 0x00019700ff037b82 */ /* 0x000e620000000800 */
[----:B0-----:R-:W-:Y:S02]  /*0840*/  IMAD.U32 R4, RZ, RZ, UR9 ;  /* 0x00000009ff047e24 */ /* 0x001fe4000f8e00ff */
[----:B------:R-:W-:Y:S01]  /*0850*/  IMAD.MOV.U32 R5, RZ, RZ, RZ ;  /* 0x000000ffff057224 */ /* 0x000fe200078e00ff */
[----:B-1----:R-:W-:-:S13]  /*0860*/  ISETP.NE.AND P2, PT, R3, 0x1, PT ;  /* 0x000000010300780c */ /* 0x002fda0003f45270 */
[----:B------:R-:W0:Y:S01]  /*0870*/  @P2 LDC R7, c[0x0][0x10] ;  /* 0x00000400ff072b82 */ /* 0x000e220000000800 */
[----:B------:R-:W-:Y:S02]  /*0880*/  @P2 IMAD.MOV.U32 R3, RZ, RZ, RZ ;  /* 0x000000ffff032224 */ /* 0x000fe400078e00ff */
[----:B------:R-:W-:-:S05]  /*0890*/  @P2 IMAD.MOV.U32 R13, RZ, RZ, RZ ;  /* 0x000000ffff0d2224 */ /* 0x000fca00078e00ff */
[----:B------:R-:W1:Y:S01]  /*08a0*/  @!P2 LDC R9, c[0x0][0xc] ;  /* 0x00000300ff09ab82 */ /* 0x000e620000000800 */
[----:B0-----:R-:W-:-:S04]  /*08b0*/  @P2 IMAD.WIDE.U32 R6, R7, UR9, R2 ;  /* 0x0000000907062c25 */ /* 0x001fc8000f8e0002 */
[----:B------:R-:W-:Y:S02]  /*08c0*/  @P2 IMAD.MOV.U32 R19, RZ, RZ, R6 ;  /* 0x000000ffff132224 */ /* 0x000fe400078e0006 */
[----:B------:R-:W-:Y:S02]  /*08d0*/  @P2 IMAD.IADD R23, R7, 0x1, R13 ;  /* 0x0000000107172824 */ /* 0x000fe400078e020d */
[----:B-1----:R-:W-:-:S04]  /*08e0*/  @!P2 IMAD.WIDE.U32 R4, R2, R9, R4 ;  /* 0x000000090204a225 */ /* 0x002fc800078e0004 */
[----:B------:R-:W-:Y:S02]  /*08f0*/  @!P2 IMAD.MOV.U32 R19, RZ, RZ, R4 ;  /* 0x000000ffff13a224 */ /* 0x000fe400078e0004 */
[----:B------:R-:W-:-:S03]  /*0900*/  @!P2 IMAD.MOV.U32 R23, RZ, RZ, R5 ;  /* 0x000000ffff17a224 */ /* 0x000fc600078e0005 */
[----:B------:R0:W-:Y:S04]  /*0910*/  STL [R1+0x84], R19 ;  /* 0x0000841301007387 */ /* 0x0001e80000100800 */
[----:B------:R0:W-:Y:S01]  /*0920*/  STL [R1+0x80], R23 ;  /* 0x0000801701007387 */ /* 0x0001e20000100800 */
[----:B------:R-:W-:Y:S05]  /*0930*/  @!P4 BRA `(.L_x_5) ;  /* 0x00000000000cc947 */ /* 0x000fea0003800000 */
[----:B------:R-:W-:Y:S01]  /*0940*/  UCGABAR_WAIT ;  /* 0x0000000000007dc7 */ /* 0x000fe20008000000 */
[----:B------:R-:W-:Y:S01]  /*0950*/  CCTL.IVALL ;  /* 0x00000000ff00798f */ /* 0x000fe20002000000 */
[----:B------:R-:W-:Y:S05]  /*0960*/  BRA `(.L_x_6) ;  /* 0x0000000000047947 */ /* 0x000fea0003800000 */
.L_x_5:
[----:B------:R-:W-:Y:S06]  /*0970*/  BAR.SYNC.DEFER_BLOCKING 0x0 ;  /* 0x0000000000007b1d */ /* 0x000fec0000010000 */
.L_x_6:
[----:B------:R-:W-:Y:S05]  /*0980*/  @!P1 BRA `(.L_x_7) ;  /* 0x000000e0007c9947 */ /* 0x000fea0003800000 */
[----:B------:R-:W-:-:S06]  /*0990*/  UISETP.GT.U32.AND UP0, UPT, UR10, 0x1, UPT ;  /* 0x000000010a00788c */ /* 0x000fcc000bf04070 */
[----:B------:R-:W-:-:S13]  /*09a0*/  PLOP3.LUT P0, PT, PT, PT, UP0, 0x80, 0x0 ;  /* 0x000000000000781c */ /* 0x000fda0003f0f008 */
[----:B------:R-:W-:Y:S05]  /*09b0*/  @P0 EXIT ;  /* 0x000000000000094d */ /* 0x000fea0003800000 */
[----:B------:R-:W-:Y:S01]  /*09c0*/  IMAD.MOV.U32 R6, RZ, RZ, -0x1 ;  /* 0xffffffffff067424 */ /* 0x000fe200078e00ff */
[----:B------:R-:W-:Y:S01]  /*09d0*/  ULDC.64 UR4, c[0x0][0x650] ;  /* 0x0001940000047ab9 */ /* 0x000fe20000000a00 */
[----:B------:R-:W-:Y:S01]  /*09e0*/  IMAD.MOV.U32 R5, RZ, RZ, -0x1 ;  /* 0xffffffffff057424 */ /* 0x000fe200078e00ff */
[----:B------:R-:W-:Y:S01]  /*09f0*/  ISETP.GE.U32.AND P0, PT, R19, UR4, PT ;  /* 0x0000000413007c0c */ /* 0x000fe2000bf06070 */
[----:B------:R-:W-:Y:S01]  /*0a00*/  UMOV UR23, 0xffffffff ;  /* 0xffffffff00177882 */ /* 0x000fe20000000000 */
[----:B------:R1:W-:Y:S01]  /*0a10*/  STL [R1+0x8c], R6 ;  /* 0x00008c0601007387 */ /* 0x0003e20000100800 */
[----:B------:R-:W-:Y:S02]  /*0a20*/  PRMT R4, RZ, 0x7610, R4 ;  /* 0x00007610ff047816 */ /* 0x000fe40000000004 */
[----:B------:R-:W-:Y:S01]  /*0a30*/  ISETP.GE.U32.AND.EX P0, PT, R23, UR5, PT, P0 ;  /* 0x0000000517007c0c */ /* 0x000fe2000bf06100 */
[----:B------:R1:W-:-:S12]  /*0a40*/  STL [R1+0x88], R5 ;  /* 0x0000880501007387 */ /* 0x0003d80000100800 */
[----:B-1----:R-:W-:Y:S05]  /*0a50*/  @P0 BRA `(.L_x_8) ;  /* 0x0000000400380947 */ /* 0x002fea0003800000 */
[----:B------:R-:W1:Y:S01]  /*0a60*/  LDC.64 R14, c[0x0][0x628] ;  /* 0x00018a00ff0e7b82 */ /* 0x000e620000000a00 */
[----:B------:R-:W-:Y:S02]  /*0a70*/  IMAD.MOV.U32 R4, RZ, RZ, R19 ;  /* 0x000000ffff047224 */ /* 0x000fe400078e0013 */
[----:B------:R-:W-:-:S05]  /*0a80*/  IMAD.MOV.U32 R5, RZ, RZ, R23 ;  /* 0x000000ffff057224 */ /* 0x000fca00078e0017 */
[----:B------:R-:W2:Y:S08]  /*0a90*/  LDC R10, c[0x0][0x630] ;  /* 0x00018c00ff0a7b82 */ /* 0x000eb00000000800 */
[----:B------:R-:W3:Y:S01]  /*0aa0*/  LDC.64 R16, c[0x0][0x620] ;  /* 0x00018800ff107b82 */ /* 0x000ee20000000a00 */
[----:B-1----:R-:W-:-:S04]  /*0ab0*/  ISETP.NE.U32.AND P0, PT, R14, RZ, PT ;  /* 0x000000ff0e00720c */ /* 0x002fc80003f05070 */
[----:B------:R-:W-:-:S13]  /*0ac0*/  ISETP.NE.AND.EX P0, PT, R15, RZ, PT, P0 ;  /* 0x000000ff0f00720c */ /* 0x000fda0003f05300 */
[----:B--23--:R-:W-:Y:S05]  /*0ad0*/  @!P0 BRA `(.L_x_9) ;  /* 0x0000000000288947 */ /* 0x00cfea0003800000 */
[----:B------:R-:W1:Y:S02]  /*0ae0*/  LDC R9, c[0x0][0x634] ;  /* 0x00018d00ff097b82 */ /* 0x000e640000000800 */
[----:B-1----:R-:W-:-:S05]  /*0af0*/  IADD3 R9, P0, R19, R9, RZ ;  /* 0x0000000913097210 */ /* 0x002fca0007f1e0ff */
[----:B------:R-:W-:-:S04]  /*0b00*/  IMAD.X R13, RZ, RZ, R23, P0 ;  /* 0x000000ffff0d7224 */ /* 0x000fc800000e0617 */
[----:B------:R-:W-:-:S04]  /*0b10*/  IMAD.WIDE.U32 R4, R13, R14, RZ ;  /* 0x0000000e0d047225 */ /* 0x000fc800078e00ff */
[----:B------:R-:W-:-:S04]  /*0b20*/  IMAD.WIDE.U32 R6, P0, R9, R15, R4 ;  /* 0x0000000f09067225 */ /* 0x000fc80007800004 */
[----:B------:R-:W-:-:S04]  /*0b30*/  IMAD.WIDE.U32 R4, R9, R14, RZ ;  /* 0x0000000e09047225 */ /* 0x000fc800078e00ff */
[----:B------:R-:W-:Y:S01]  /*0b40*/  IMAD.X R9, RZ, RZ, RZ, P0 ;  /* 0x000000ffff097224 */ /* 0x000fe200000e06ff */
[----:B------:R-:W-:Y:S01]  /*0b50*/  IADD3 RZ, P0, R5, R6, RZ ;  /* 0x0000000605ff7210 */ /* 0x000fe20007f1e0ff */
[----:B------:R-:W-:-:S04]  /*0b60*/  IMAD.MOV.U32 R8, RZ, RZ, R7 ;  /* 0x000000ffff087224 */ /* 0x000fc800078e0007 */
[----:B------:R-:W-:-:S08]  /*0b70*/  IMAD.WIDE.U32.X R4, R13, R15, R8, P0 ;  /* 0x0000000f0d047225 */ /* 0x000fd000000e0408 */
.L_x_9:
[----:B------:R-:W1:Y:S01]  /*0b80*/  LDC.64 R20, c[0x0][0x640] ;  /* 0x00019000ff147b82 */ /* 0x000e620000000a00 */
[-C--:B------:R-:W-:Y:S01]  /*0b90*/  SHF.R.U64 R22, R4, R10.reuse, R5 ;  /* 0x0000000a04167219 */ /* 0x080fe20000001205 */
[----:B------:R-:W-:Y:S01]  /*0ba0*/  IMAD.MOV.U32 R4, RZ, RZ, R19 ;  /* 0x000000ffff047224 */ /* 0x000fe200078e0013 */
[----:B------:R-:W-:Y:S01]  /*0bb0*/  SHF.R.U32.HI R3, RZ, R10, R5 ;  /* 0x0000000aff037219 */ /* 0x000fe20000011605 */
[----:B------:R-:W-:Y:S01]  /*0bc0*/  IMAD.MOV.U32 R5, RZ, RZ, R23 ;  /* 0x000000ffff057224 */ /* 0x000fe200078e0017 */
[----:B------:R-:W-:Y:S01]  /*0bd0*/  IADD3 R7, P0, RZ, -R22, RZ ;  /* 0x80000016ff077210 */ /* 0x000fe20007f1e0ff */
[----:B0-----:R-:W-:Y:S02]  /*0be0*/  IMAD R23, R11, R12, R2 ;  /* 0x0000000c0b177224 */ /* 0x001fe400078e0202 */
[----:B------:R-:W0:Y:S01]  /*0bf0*/  LDC R8, c[0x0][0x618] ;  /* 0x00018600ff087b82 */ /* 0x000e220000000800 */
[----:B------:R-:W-:Y:S02]  /*0c00*/  IMAD.MOV.U32 R11, RZ, RZ, 0x1 ;  /* 0x00000001ff0b7424 */ /* 0x000fe400078e00ff */
[----:B------:R-:W-:-:S02]  /*0c10*/  IMAD.X R3, RZ, RZ, ~R3, P0 ;  /* 0x000000ffff037224 */ /* 0x000fc400000e0e03 */
[----:B------:R-:W-:-:S03]  /*0c20*/  IMAD.WIDE.U32 R4, R7, R16, R4 ;  /* 0x0000001007047225 */ /* 0x000fc600078e0004 */
[----:B------:R-:W2:Y:S01]  /*0c30*/  LDC R14, c[0x0][0x608] ;  /* 0x00018200ff0e7b82 */ /* 0x000ea20000000800 */
[----:B------:R-:W-:-:S04]  /*0c40*/  IMAD R6, R3, R16, RZ ;  /* 0x0000001003067224 */ /* 0x000fc800078e02ff */
[----:B------:R-:W-:-:S03]  /*0c50*/  IMAD R3, R7, R17, R6 ;  /* 0x0000001107037224 */ /* 0x000fc600078e0206 */
[----:B------:R-:W3:Y:S01]  /*0c60*/  LDC R18, c[0x0][0x658] ;  /* 0x00019600ff127b82 */ /* 0x000ee20000000800 */
[----:B------:R-:W-:Y:S01]  /*0c70*/  IMAD.IADD R3, R5, 0x1, R3 ;  /* 0x0000000105037824 */ /* 0x000fe200078e0203 */
[----:B-1----:R-:W-:Y:S01]  /*0c80*/  ISETP.NE.U32.AND P0, PT, R20, RZ, PT ;  /* 0x000000ff1400720c */ /* 0x002fe20003f05070 */
[----:B------:R-:W-:-:S03]  /*0c90*/  IMAD.MOV.U32 R5, RZ, RZ, -0x1 ;  /* 0xffffffffff057424 */ /* 0x000fc600078e00ff */
[----:B------:R-:W-:Y:S02]  /*0ca0*/  ISETP.NE.AND.EX P0, PT, R21, RZ, PT, P0 ;  /* 0x000000ff1500720c */ /* 0x000fe40003f05300 */
[----:B------:R-:W1:Y:S01]  /*0cb0*/  LDC R13, c[0x0][0x600] ;  /* 0x00018000ff0d7b82 */ /* 0x000e620000000800 */
[-CC-:B0-----:R-:W-:Y:S02]  /*0cc0*/  SHF.R.U64 R10, R4, R8.reuse, R3.reuse ;  /* 0x00000008040a7219 */ /* 0x181fe40000001203 */
[----:B------:R-:W-:-:S05]  /*0cd0*/  SHF.R.U32.HI R3, RZ, R8, R3 ;  /* 0x00000008ff037219 */ /* 0x000fca0000011603 */
[----:B------:R-:W0:Y:S01]  /*0ce0*/  LDC R15, c[0x0][0x648] ;  /* 0x00019200ff0f7b82 */ /* 0x000e220000000800 */
[-CC-:B--2---:R-:W-:Y:S02]  /*0cf0*/  SHF.R.U64 R19, R10, R14.reuse, R3.reuse ;  /* 0x0000000e0a137219 */ /* 0x184fe40000001203 */
[----:B------:R-:W-:-:S05]  /*0d00*/  SHF.R.U32.HI R3, RZ, R14, R3 ;  /* 0x0000000eff037219 */ /* 0x000fca0000011603 */
[----:B------:R-:W2:Y:S01]  /*0d10*/  LDC R17, c[0x0][0x638] ;  /* 0x00018e00ff117b82 */ /* 0x000ea20000000800 */
[-C--:B---3--:R-:W-:Y:S02]  /*0d20*/  SHF.L.U32 R2, R5, R18.reuse, RZ ;  /* 0x0000001205027219 */ /* 0x088fe400000006ff */
[--C-:B------:R-:W-:Y:S02]  /*0d30*/  SHF.R.U64 R12, R19, R18, R3.reuse ;  /* 0x00000012130c7219 */ /* 0x100fe40000001203 */
[----:B------:R-:W-:Y:S02]  /*0d40*/  LOP3.LUT R8, RZ, R2, RZ, 0x33, !PT ;  /* 0x00000002ff087212 */ /* 0x000fe400078e33ff */
[----:B------:R-:W-:Y:S01]  /*0d50*/  SHF.R.U32.HI R3, RZ, R18, R3 ;  /* 0x00000012ff037219 */ /* 0x000fe20000011603 */
[----:B------:R-:W3:Y:S01]  /*0d60*/  LDC R16, c[0x0][0x610] ;  /* 0x00018400ff107b82 */ /* 0x000ee20000000800 */
[----:B------:R-:W-:Y:S01]  /*0d70*/  IMAD.MOV.U32 R2, RZ, RZ, R12 ;  /* 0x000000ffff027224 */ /* 0x000fe200078e000c */
[----:B------:R-:W-:Y:S06]  /*0d80*/  @!P0 BRA `(.L_x_10) ;  /* 0x0000000000288947 */ /* 0x000fec0003800000 */
[----:B------:R-:W4:Y:S02]  /*0d90*/  LDC R7, c[0x0][0x64c] ;  /* 0x00019300ff077b82 */ /* 0x000f240000000800 */
[----:B----4-:R-:W-:-:S05]  /*0da0*/  IADD3 R7, P0, R12, R7, RZ ;  /* 0x000000070c077210 */ /* 0x010fca0007f1e0ff */
        /* <DEDUP_REMOVED lines=8> */
.L_x_10:
[----:B0-----:R-:W-:Y:S01]  /*0e30*/  SHF.R.U64 R4, R2, R15, R3 ;  /* 0x0000000f02047219 */ /* 0x001fe20000001203 */
[----:B-1----:R-:W-:Y:S01]  /*0e40*/  VIADD R5, R13, 0xffffffff ;  /* 0xffffffff0d057836 */ /* 0x002fe20000000000 */
[----:B------:R-:W-:Y:S02]  /*0e50*/  SHF.L.U32 R2, R11, R18, RZ ;  /* 0x000000120b027219 */ /* 0x000fe400000006ff */
[----:B------:R-:W-:Y:S01]  /*0e60*/  LOP3.LUT R3, R19, R8, RZ, 0xc0, !PT ;  /* 0x0000000813037212 */ /* 0x000fe200078ec0ff */
[----:B------:R-:W-:Y:S01]  /*0e70*/  IMAD.MOV R6, RZ, RZ, -R4 ;  /* 0x000000ffff067224 */ /* 0x000fe200078e0a04 */
[----:B------:R-:W-:Y:S02]  /*0e80*/  SEL R0, R0, R23, !P2 ;  /* 0x0000001700007207 */ /* 0x000fe40005000000 */
[----:B------:R-:W-:Y:S01]  /*0e90*/  LOP3.LUT R5, R10, R5, RZ, 0xc0, !PT ;  /* 0x000000050a057212 */ /* 0x000fe200078ec0ff */
[----:B------:R-:W-:Y:S01]  /*0ea0*/  IMAD R3, R2, R4, R3 ;  /* 0x0000000402037224 */ /* 0x000fe200078e0203 */
[----:B------:R-:W-:Y:S01]  /*0eb0*/  R2UR UR23, R22 ;  /* 0x00000000161772ca */ /* 0x000fe200000e0000 */
[----:B--2---:R-:W-:-:S02]  /*0ec0*/  IMAD R2, R6, R17, R12 ;  /* 0x0000001106027224 */ /* 0x004fc400078e020c */
[----:B---3--:R-:W-:Y:S02]  /*0ed0*/  IMAD R0, R3, R16, R0 ;  /* 0x0000001003007224 */ /* 0x008fe400078e0200 */
[----:B------:R-:W-:Y:S02]  /*0ee0*/  IMAD R3, R2, R13, R5 ;  /* 0x0000000d02037224 */ /* 0x000fe400078e0205 */
[----:B------:R-:W-:-:S03]  /*0ef0*/  IMAD.MOV.U32 R4, RZ, RZ, 0x1 ;  /* 0x00000001ff047424 */ /* 0x000fc600078e00ff */
[----:B------:R-:W-:Y:S02]  /*0f00*/  SEL R2, R3, R0, !P2 ;  /* 0x0000000003027207 */ /* 0x000fe40005000000 */
[----:B------:R-:W-:-:S03]  /*0f10*/  SEL R0, R0, R3, !P2 ;  /* 0x0000000300007207 */ /* 0x000fc60005000000 */
[----:B------:R1:W-:Y:S04]  /*0f20*/  STL [R1+0x88], R2 ;  /* 0x0000880201007387 */ /* 0x0003e80000100800 */
[----:B------:R1:W-:Y:S02]  /*0f30*/  STL [R1+0x8c], R0 ;  /* 0x00008c0001007387 */ /* 0x0003e40000100800 */
.L_x_8:
[----:B------:R-:W-:-:S08]  /*0f40*/  NOP ;  /* 0x0000000000007918 */ /* 0x000fd00000000000 */
[----:B------:R-:W2:Y:S02]  /*0f50*/  USETMAXREG.TRY_ALLOC.CTAPOOL UP0, 0xe8 ;  /* 0x000000e8000079c8 */ /* 0x000ea40008000600 */
[----:B--2---:R-:W-:-:S13]  /*0f60*/  PLOP3.LUT P0, PT, PT, PT, UP0, 0x80, 0x0 ;  /* 0x000000000000781c */ /* 0x004fda0003f0f008 */
[----:B------:R-:W-:Y:S05]  /*0f70*/  @!P0 BRA `(.L_x_8) ;  /* 0xfffffffc00f08947 */ /* 0x000fea000383ffff */
[----:B------:R-:W-:Y:S01]  /*0f80*/  ULDC.64 UR4, c[0x0][0x598] ;  /* 0x0001660000047ab9 */ /* 0x000fe20000000a00 */
[----:B------:R-:W-:Y:S01]  /*0f90*/  ULDC.64 UR18, c[0x0][0x208] ;  /* 0x0000820000127ab9 */ /* 0x000fe20000000a00 */
[----:B------:R-:W-:-:S04]  /*0fa0*/  ISETP.NE.U32.AND P0, PT, RZ, UR4, PT ;  /* 0x00000004ff007c0c */ /* 0x000fc8000bf05070 */
[----:B------:R-:W-:-:S13]  /*0fb0*/  ISETP.NE.AND.EX P0, PT, RZ, UR5, PT, P0 ;  /* 0x00000005ff007c0c */ /* 0x000fda000bf05300 */
[----:B------:R-:W-:Y:S05]  /*0fc0*/  @!P0 BRA `(.L_x_11) ;  /* 0x0000000000208947 */ /* 0x000fea0003800000 */
[----:B-1----:R-:W1:Y:S02]  /*0fd0*/  LDC.64 R2, c[0x0][0x598] ;  /* 0x00016600ff027b82 */ /* 0x002e640000000a00 */
[----:B-1----:R-:W2:Y:S02]  /*0fe0*/  LDG.E.64 R2, desc[UR18][R2.64] ;  /* 0x0000001202027981 */ /* 0x002ea4000c1e1b00 */
[----:B--2---:R-:W-:-:S04]  /*0ff0*/  ISETP.NE.U32.AND P0, PT, R2, RZ, PT ;  /* 0x000000ff0200720c */ /* 0x004fc80003f05070 */
[----:B------:R-:W-:-:S13]  /*1000*/  ISETP.NE.AND.EX P0, PT, R3, RZ, PT, P0 ;  /* 0x000000ff0300720c */ /* 0x000fda0003f05300 */
[----:B------:R-:W-:Y:S05]  /*1010*/  @!P0 BRA `(.L_x_11) ;  /* 0x00000000000c8947 */ /* 0x000fea0003800000 */
[----:B------:R-:W2:Y:S02]  /*1020*/  LD.E R2, desc[UR18][R2.64] ;  /* 0x0000001202027980 */ /* 0x000ea4000c101900 */
[----:B--2---:R-:W-:Y:S01]  /*1030*/  R2UR UR20, R2 ;  /* 0x00000000021472ca */ /* 0x004fe200000e0000 */
[----:B------:R-:W-:-:S14]  /*1040*/  BRA `(.L_x_12) ;  /* 0x0000000000247947 */ /* 0x000fdc0003800000 */
.L_x_11:
[----:B------:R-:W-:Y:S02]  /*1050*/  ULDC.64 UR4, c[0x0][0x588] ;  /* 0x0001620000047ab9 */ /* 0x000fe40000000a00 */
[----:B------:R-:W-:-:S04]  /*1060*/  ISETP.NE.U32.AND P0, PT, RZ, UR4, PT ;  /* 0x00000004ff007c0c */ /* 0x000fc8000bf05070 */
[----:B------:R-:W-:-:S13]  /*1070*/  ISETP.NE.AND.EX P0, PT, RZ, UR5, PT, P0 ;  /* 0x00000005ff007c0c */ /* 0x000fda000bf05300 */
[----:B------:R-:W-:Y:S05]  /*1080*/  @!P0 BRA `(.L_x_13) ;  /* 0x0000000000108947 */ /* 0x000fea0003800000 */
[----:B-1----:R-:W1:Y:S02]  /*1090*/  LDC.64 R2, c[0x0][0x588] ;  /* 0x00016200ff027b82 */ /* 0x002e640000000a00 */
[----:B-1----:R-:W2:Y:S02]  /*10a0*/  LDG.E R2, desc[UR18][R2.64] ;  /* 0x0000001202027981 */ /* 0x002ea4000c1e1900 */
[----:B--2---:R-:W-:Y:S01]  /*10b0*/  R2UR UR20, R2 ;  /* 0x00000000021472ca */ /* 0x004fe200000e0000 */
[----:B------:R-:W-:-:S14]  /*10c0*/  BRA `(.L_x_12) ;  /* 0x0000000000047947 */ /* 0x000fdc0003800000 */
.L_x_13:
[----:B------:R-:W-:-:S05]  /*10d0*/  ULDC UR20, c[0x0][0x580] ;  /* 0x0001600000147ab9 */ /* 0x000fca0000000800 */
.L_x_12:
[----:B------:R-:W-:Y:S02]  /*10e0*/  ULDC.64 UR4, c[0x0][0x5a0] ;  /* 0x0001680000047ab9 */ /* 0x000fe40000000a00 */
        /* <DEDUP_REMOVED lines=11> */
.L_x_14:
        /* <DEDUP_REMOVED lines=8> */
.L_x_16:
[----:B------:R-:W-:-:S05]  /*1220*/  ULDC UR21, c[0x0][0x584] ;  /* 0x0001610000157ab9 */ /* 0x000fca0000000800 */
.L_x_15:
[----:B------:R-:W-:-:S13]  /*1230*/  LOP3.LUT P0, RZ, R4, 0xff, RZ, 0xc0, !PT ;  /* 0x000000ff04ff7812 */ /* 0x000fda000780c0ff */
[----:B------:R-:W-:Y:S05]  /*1240*/  @!P0 EXIT ;  /* 0x000000000000894d */ /* 0x000fea0003800000 */
[----:B------:R-:W-:Y:S01]  /*1250*/  ULDC UR4, c[0x0][0x28c] ;  /* 0x0000a30000047ab9 */ /* 0x000fe20000000800 */
[----:B------:R-:W-:Y:S02]  /*1260*/  ULOP3.LUT UR22, UR13, 0x1, URZ, 0xfc, !UPT ;  /* 0x000000010d167892 */ /* 0x000fe4000f8efc3f */
[----:B------:R-:W-:-:S04]  /*1270*/  UIADD3 UR4, UR4, 0x1f, URZ ;  /* 0x0000001f04047890 */ /* 0x000fc8000fffe03f */
[----:B------:R-:W-:-:S04]  /*1280*/  USHF.R.S32.HI UR5, URZ, 0x1f, UR4 ;  /* 0x0000001f3f057899 */ /* 0x000fc80008011404 */
[----:B------:R-:W-:-:S03]  /*1290*/  ULEA.HI UR5, UR5, UR4, URZ, 0x5 ;  /* 0x0000000405057291 */ /* 0x000fc6000f8f283f */
[----:B------:R-:W-:Y:S01]  /*12a0*/  UMOV UR4, URZ ;  /* 0x0000003f00047c82 */ /* 0x000fe20008000000 */
[----:B------:R-:W-:-:S03]  /*12b0*/  USHF.R.S32.HI UR12, URZ, 0x5, UR5 ;  /* 0x000000053f0c7899 */ /* 0x000fc60008011405 */
[----:B------:R-:W-:-:S09]  /*12c0*/  UMOV UR5, URZ ;  /* 0x0000003f00057c82 */ /* 0x000fd20008000000 */
.L_x_299:
[----:B-1----:R-:W1:Y:S01]  /*12d0*/  S2R R0, SR_TID.X ;  /* 0x0000000000007919 */ /* 0x002e620000002100 */
[----:B--2---:R-:W2:Y:S01]  /*12e0*/  S2UR UR11, SR_CgaCtaId ;  /* 0x00000000000b79c3 */ /* 0x004ea20000008800 */
[----:B------:R-:W-:Y:S01]  /*12f0*/  UMOV UR14, 0x400 ;  /* 0x00000400000e7882 */ /* 0x000fe20000000000 */
[----:B------:R-:W-:Y:S01]  /*1300*/  UMOV UR6, URZ ;  /* 0x0000003f00067c82 */ /* 0x000fe20008000000 */
[----:B------:R-:W-:Y:S01]  /*1310*/  STL [R1+0x74], RZ ;  /* 0x000074ff01007387 */ /* 0x000fe20000100800 */
[----:B------:R-:W-:Y:S01]  /*1320*/  UMOV UR7, URZ ;  /* 0x0000003f00077c82 */ /* 0x000fe20008000000 */
[----:B------:R-:W-:Y:S01]  /*1330*/  UMOV UR8, URZ ;  /* 0x0000003f00087c82 */ /* 0x000fe20008000000 */
[----:B------:R-:W-:Y:S01]  /*1340*/  UMOV UR16, UR5 ;  /* 0x0000000500107c82 */ /* 0x000fe20008000000 */
[----:B------:R-:W-:Y:S01]  /*1350*/  STL [R1+0x70], RZ ;  /* 0x000070ff01007387 */ /* 0x000fe20000100800 */
[----:B---3--:R-:W3:Y:S01]  /*1360*/  LDC R2, c[0x0][0x28c] ;  /* 0x0000a300ff027b82 */ /* 0x008ee20000000800 */
[----:B------:R-:W-:-:S02]  /*1370*/  CS2R R4, SRZ ;  /* 0x0000000000047805 */ /* 0x000fc4000001ff00 */
[----:B------:R-:W-:Y:S01]  /*1380*/  CS2R R6, SRZ ;  /* 0x0000000000067805 */ /* 0x000fe2000001ff00 */
[----:B------:R-:W-:Y:S01]  /*1390*/  STL [R1+0x6c], RZ ;  /* 0x00006cff01007387 */ /* 0x000fe20000100800 */
[----:B------:R-:W-:Y:S02]  /*13a0*/  CS2R R8, SRZ ;  /* 0x0000000000087805 */ /* 0x000fe4000001ff00 */
[----:B------:R-:W-:Y:S02]  /*13b0*/  CS2R R10, SRZ ;  /* 0x00000000000a7805 */ /* 0x000fe4000001ff00 */
[----:B------:R-:W-:Y:S01]  /*13c0*/  CS2R R12, SRZ ;  /* 0x00000000000c7805 */ /* 0x000fe2000001ff00 */
[----:B------:R-:W-:Y:S01]  /*13d0*/  STL [R1+0x68], RZ ;  /* 0x000068ff01007387 */ /* 0x000fe20000100800 */
[----:B------:R-:W-:Y:S02]  /*13e0*/  CS2R R14, SRZ ;  /* 0x00000000000e7805 */ /* 0x000fe4000001ff00 */
[----:B------:R-:W-:-:S02]  /*13f0*/  CS2R R16, SRZ ;  /* 0x0000000000107805 */ /* 0x000fc4000001ff00 */
[----:B0-----:R-:W-:Y:S01]  /*1400*/  CS2R R18, SRZ ;  /* 0x0000000000127805 */ /* 0x001fe2000001ff00 */
[----:B------:R-:W-:Y:S01]  /*1410*/  STL [R1+0x64], RZ ;  /* 0x000064ff01007387 */ /* 0x000fe20000100800 */
[----:B------:R-:W-:Y:S02]  /*1420*/  CS2R R20, SRZ ;  /* 0x0000000000147805 */ /* 0x000fe4000001ff00 */
[----:B------:R-:W-:Y:S02]  /*1430*/  CS2R R22, SRZ ;  /* 0x0000000000167805 */ /* 0x000fe4000001ff00 */
[----:B------:R-:W-:Y:S01]  /*1440*/  CS2R R152, SRZ ;  /* 0x0000000000987805 */ /* 0x000fe2000001ff00 */
[----:B------:R-:W-:Y:S01]  /*1450*/  STL [R1+0x60], RZ ;  /* 0x000060ff01007387 */ /* 0x000fe20000100800 */
[----:B--2---:R-:W-:Y:S01]  /*1460*/  ULEA UR14, UR11, UR14, 0x18 ;  /* 0x0000000e0b0e7291 */ /* 0x004fe2000f8ec03f */
[----:B------:R-:W-:Y:S02]  /*1470*/  CS2R R154, SRZ ;  /* 0x00000000009a7805 */ /* 0x000fe4000001ff00 */
[----:B------:R-:W-:Y:S01]  /*1480*/  CS2R R156, SRZ ;  /* 0x00000000009c7805 */ /* 0x000fe2000001ff00 */
[----:B------:R-:W-:Y:S01]  /*1490*/  STL [R1+0x5c], RZ ;  /* 0x00005cff01007387 */ /* 0x000fe20000100800 */
[----:B------:R-:W-:-:S02]  /*14a0*/  CS2R R158, SRZ ;  /* 0x00000000009e7805 */ /* 0x000fc4000001ff00 */
[----:B------:R-:W-:Y:S02]  /*14b0*/  CS2R R160, SRZ ;  /* 0x0000000000a07805 */ /* 0x000fe4000001ff00 */
[----:B------:R-:W-:Y:S02]  /*14c0*/  CS2R R162, SRZ ;  /* 0x0000000000a27805 */ /* 0x000fe4000001ff00 */
[----:B-1----:R-:W-:Y:S01]  /*14d0*/  LOP3.LUT R0, R0, 0x80, RZ, 0xc0, !PT ;  /* 0x0000008000007812 */ /* 0x002fe200078ec0ff */
[----:B------:R-:W-:Y:S01]  /*14e0*/  STL [R1+0x58], RZ ;  /* 0x000058ff01007387 */ /* 0x000fe20000100800 */
[----:B---3--:R-:W-:Y:S02]  /*14f0*/  ISETP.GE.AND P0, PT, R2, 0x1, PT ;  /* 0x000000010200780c */ /* 0x008fe40003f06270 */
[----:B------:R-:W-:Y:S02]  /*1500*/  CS2R R2, SRZ ;  /* 0x0000000000027805 */ /* 0x000fe4000001ff00 */
[----:B------:R-:W-:Y:S01]  /*1510*/  SHF.R.U32.HI R0, RZ, 0x7, R0 ;  /* 0x00000007ff007819 */ /* 0x000fe20000011600 */
[----:B------:R-:W-:Y:S01]  /*1520*/  STL [R1+0x54], RZ ;  /* 0x000054ff01007387 */ /* 0x000fe20000100800 */
[----:B------:R-:W-:-:S02]  /*1530*/  CS2R R164, SRZ ;  /* 0x0000000000a47805 */ /* 0x000fc4000001ff00 */
[----:B------:R-:W-:Y:S02]  /*1540*/  CS2R R166, SRZ ;  /* 0x0000000000a67805 */ /* 0x000fe4000001ff00 */
[----:B------:R-:W-:Y:S01]  /*1550*/  CS2R R168, SRZ ;  /* 0x0000000000a87805 */ /* 0x000fe2000001ff00 */
[----:B------:R-:W-:Y:S01]  /*1560*/  STL [R1+0x50], RZ ;  /* 0x000050ff01007387 */ /* 0x000fe20000100800 */
[----:B------:R-:W-:Y:S02]  /*1570*/  CS2R R170, SRZ ;  /* 0x0000000000aa7805 */ /* 0x000fe4000001ff00 */
[----:B------:R-:W-:Y:S02]  /*1580*/  CS2R R172, SRZ ;  /* 0x0000000000ac7805 */ /* 0x000fe4000001ff00 */
[----:B------:R-:W-:Y:S01]  /*1590*/  CS2R R174, SRZ ;  /* 0x0000000000ae7805 */ /* 0x000fe2000001ff00 */
[----:B------:R-:W0:Y:S01]  /*15a0*/  SHFL.IDX PT, R0, R0, RZ, 0x1f ;  /* 0x00001fff00007589 */ /* 0x000e2200000e0000 */
[----:B------:R-:W-:-:S02]  /*15b0*/  CS2R R176, SRZ ;  /* 0x0000000000b07805 */ /* 0x000fc4000001ff00 */
[----:B------:R-:W-:Y:S02]  /*15c0*/  CS2R R178, SRZ ;  /* 0x0000000000b27805 */ /* 0x000fe4000001ff00 */
[----:B------:R-:W-:Y:S01]  /*15d0*/  CS2R R180, SRZ ;  /* 0x0000000000b47805 */ /* 0x000fe2000001ff00 */
[----:B------:R1:W-:Y:S01]  /*15e0*/  STL [R1+0x4c], RZ ;  /* 0x00004cff01007387 */ /* 0x0003e20000100800 */
[----:B------:R-:W-:Y:S02]  /*15f0*/  CS2R R182, SRZ ;  /* 0x0000000000b67805 */ /* 0x000fe4000001ff00 */
[----:B------:R-:W-:Y:S02]  /*1600*/  CS2R R184, SRZ ;  /* 0x0000000000b87805 */ /* 0x000fe4000001ff00 */
[----:B------:R-:W-:Y:S01]  /*1610*/  CS2R R186, SRZ ;  /* 0x0000000000ba7805 */ /* 0x000fe2000001ff00 */
[----:B------:R1:W-:Y:S01]  /*1620*/  STL [R1+0x48], RZ ;  /* 0x000048ff01007387 */ /* 0x0003e20000100800 */
        /* <DEDUP_REMOVED lines=14> */
[----:B------:R-:W-:Y:S02]  /*1710*/  CS2R R210, SRZ ;  /* 0x0000000000d27805 */ /* 0x000fe4000001ff00 */
[----:B0-----:R-:W-:Y:S01]  /*1720*/  R2UR UR9, R0 ;  /* 0x00000000000972ca */ /* 0x001fe200000e0000 */
[----:B------:R1:W-:Y:S01]  /*1730*/  STL [R1+0x38], RZ ;  /* 0x000038ff01007387 */ /* 0x0003e20000100800 */
[----:B------:R-:W-:Y:S01]  /*1740*/  IMAD.MOV.U32 R0, RZ, RZ, RZ ;  /* 0x000000ffff007224 */ /* 0x000fe200078e00ff */
[----:B------:R-:W-:-:S02]  /*1750*/  CS2R R212, SRZ ;  /* 0x0000000000d47805 */ /* 0x000fc4000001ff00 */
[----:B------:R-:W-:Y:S01]  /*1760*/  CS2R R214, SRZ ;  /* 0x0000000000d67805 */ /* 0x000fe2000001ff00 */
[----:B------:R1:W-:Y:S01]  /*1770*/  STL [R1+0x34], RZ ;  /* 0x000034ff01007387 */ /* 0x0003e20000100800 */
[----:B------:R-:W-:Y:S02]  /*1780*/  CS2R R216, SRZ ;  /* 0x0000000000d87805 */ /* 0x000fe4000001ff00 */
[----:B------:R-:W-:Y:S02]  /*1790*/  CS2R R218, SRZ ;  /* 0x0000000000da7805 */ /* 0x000fe4000001ff00 */
[----:B------:R-:W-:Y:S01]  /*17a0*/  CS2R R220, SRZ ;  /* 0x0000000000dc7805 */ /* 0x000fe2000001ff00 */
[----:B------:R1:W-:Y:S01]  /*17b0*/  STL [R1+0x30], RZ ;  /* 0x000030ff01007387 */ /* 0x0003e20000100800 */
[----:B------:R-:W-:Y:S02]  /*17c0*/  CS2R R222, SRZ ;  /* 0x0000000000de7805 */ /* 0x000fe4000001ff00 */
[----:B------:R-:W-:Y:S01]  /*17d0*/  CS2R R224, SRZ ;  /* 0x0000000000e07805 */ /* 0x000fe2000001ff00 */
[----:B------:R-:W-:Y:S01]  /*17e0*/  IMAD.MOV.U32 R226, RZ, RZ, RZ ;  /* 0x000000ffffe27224 */ /* 0x000fe200078e00ff */
[----:B------:R1:W-:Y:S01]  /*17f0*/  STL [R1+0x2c], RZ ;  /* 0x00002cff01007387 */ /* 0x0003e20000100800 */
[----:B------:R-:W-:Y:S01]  /*1800*/  ULEA.HI UR10, UR9, UR9, URZ, 0x1 ;  /* 0x00000009090a7291 */ /* 0x000fe2000f8f083f */
[----:B------:R-:W-:Y:S01]  /*1810*/  IMAD.U32 R227, RZ, RZ, UR4 ;  /* 0x00000004ffe37e24 */ /* 0x000fe2000f8e00ff */
[----:B------:R-:W-:Y:S01]  /*1820*/  CS2R R24, SRZ ;  /* 0x0000000000187805 */ /* 0x000fe2000001ff00 */
[----:B------:R1:W-:Y:S01]  /*1830*/  STL [R1+0x28], RZ ;  /* 0x000028ff01007387 */ /* 0x0003e20000100800 */
[----:B------:R-:W-:Y:S01]  /*1840*/  ULOP3.LUT UR10, UR10, 0x1ffffe, URZ, 0xc0, !UPT ;  /* 0x001ffffe0a0a7892 */ /* 0x000fe2000f8ec03f */
[----:B------:R-:W-:-:S02]  /*1850*/  CS2R R26, SRZ ;  /* 0x00000000001a7805 */ /* 0x000fc4000001ff00 */
[----:B------:R-:W-:Y:S01]  /*1860*/  CS2R R28, SRZ ;  /* 0x00000000001c7805 */ /* 0x000fe2000001ff00 */
[----:B------:R1:W-:Y:S01]  /*1870*/  STL [R1+0x24], RZ ;  /* 0x000024ff01007387 */ /* 0x0003e20000100800 */
[----:B------:R-:W-:Y:S01]  /*1880*/  UIADD3 UR10, UR9, -UR10, URZ ;  /* 0x8000000a090a7290 */ /* 0x000fe2000fffe03f */
[----:B----4-:R-:W-:Y:S02]  /*1890*/  CS2R R30, SRZ ;  /* 0x00000000001e7805 */ /* 0x010fe4000001ff00 */
[----:B------:R-:W-:Y:S01]  /*18a0*/  CS2R R32, SRZ ;  /* 0x0000000000207805 */ /* 0x000fe2000001ff00 */
[----:B------:R1:W-:Y:S01]  /*18b0*/  STL [R1+0x20], RZ ;  /* 0x000020ff01007387 */ /* 0x0003e20000100800 */
[----:B------:R-:W-:Y:S01]  /*18c0*/  ULEA UR10, UR10, UR14, 0xb ;  /* 0x0000000e0a0a7291 */ /* 0x000fe2000f8e583f */
[----:B------:R-:W-:Y:S02]  /*18d0*/  CS2R R34, SRZ ;  /* 0x0000000000227805 */ /* 0x000fe4000001ff00 */
[----:B------:R-:W-:Y:S01]  /*18e0*/  CS2R R36, SRZ ;  /* 0x0000000000247805 */ /* 0x000fe2000001ff00 */
[----:B------:R1:W-:Y:S01]  /*18f0*/  STL [R1+0x1c], RZ ;  /* 0x00001cff01007387 */ /* 0x0003e20000100800 */
[----:B------:R-:W-:Y:S01]  /*1900*/  UIADD3 UR10, UR10, 0x100, URZ ;  /* 0x000001000a0a7890 */ /* 0x000fe2000fffe03f */
[----:B------:R-:W-:-:S02]  /*1910*/  CS2R R38, SRZ ;  /* 0x0000000000267805 */ /* 0x000fc4000001ff00 */
[----:B------:R-:W-:Y:S01]  /*1920*/  CS2R R40, SRZ ;  /* 0x0000000000287805 */ /* 0x000fe2000001ff00 */
[----:B------:R1:W-:Y:S01]  /*1930*/  STL [R1+0x18], RZ ;  /* 0x000018ff01007387 */ /* 0x0003e20000100800 */
[----:B------:R-:W-:Y:S01]  /*1940*/  USHF.R.U32.HI UR10, URZ, 0x4, UR10 ;  /* 0x000000043f0a7899 */ /* 0x000fe2000801160a */
[----:B------:R-:W-:Y:S02]  /*1950*/  CS2R R42, SRZ ;  /* 0x00000000002a7805 */ /* 0x000fe4000001ff00 */
[----:B------:R-:W-:Y:S01]  /*1960*/  CS2R R44, SRZ ;  /* 0x00000000002c7805 */ /* 0x000fe2000001ff00 */
[----:B------:R1:W-:Y:S01]  /*1970*/  STL [R1+0x14], RZ ;  /* 0x000014ff01007387 */ /* 0x0003e20000100800 */
[----:B------:R-:W-:Y:S01]  /*1980*/  ULOP3.LUT UR15, UR10, 0x3fff, URZ, 0xc0, !UPT ;  /* 0x00003fff0a0f7892 */ /* 0x000fe2000f8ec03f */
        /* <DEDUP_REMOVED lines=18> */
[----:B------:R1:W-:Y:S01]  /*1ab0*/  STL [R1], RZ ;  /* 0x000000ff01007387 */ /* 0x0003e20000100800 */
[----:B------:R-:W-:-:S02]  /*1ac0*/  CS2R R74, SRZ ;  /* 0x00000000004a7805 */ /* 0x000fc4000001ff00 */
[----:B------:R-:W-:Y:S02]  /*1ad0*/  CS2R R76, SRZ ;  /* 0x00000000004c7805 */ /* 0x000fe4000001ff00 */
[----:B------:R-:W-:Y:S02]  /*1ae0*/  CS2R R78, SRZ ;  /* 0x00000000004e7805 */ /* 0x000fe4000001ff00 */
[----:B------:R-:W-:Y:S02]  /*1af0*/  CS2R R80, SRZ ;  /* 0x0000000000507805 */ /* 0x000fe4000001ff00 */
[----:B------:R-:W-:Y:S02]  /*1b00*/  CS2R R82, SRZ ;  /* 0x0000000000527805 */ /* 0x000fe4000001ff00 */
[----:B------:R-:W-:Y:S02]  /*1b10*/  CS2R R84, SRZ ;  /* 0x0000000000547805 */ /* 0x000fe4000001ff00 */
        /* <DEDUP_REMOVED lines=32> */
[----:B------:R-:W-:Y:S01]  /*1d20*/  CS2R R150, SRZ ;  /* 0x0000000000967805 */ /* 0x000fe2000001ff00 */
[----:B-1----:R-:W-:Y:S06]  /*1d30*/  @!P0 BRA `(.L_x_17) ;  /* 0x0000001000548947 */ /* 0x002fec0003800000 */
[----:B------:R-:W-:-:S06]  /*1d40*/  UISETP.NE.AND UP0, UPT, UR22, 0x3, UPT ;  /* 0x000000031600788c */ /* 0x000fcc000bf05270 */
[----:B------:R-:W-:-:S13]  /*1d50*/  PLOP3.LUT P1, PT, PT, PT, UP0, 0x80, 0x0 ;  /* 0x000000000000781c */ /* 0x000fda0003f2f008 */
[----:B------:R-:W-:Y:S05]  /*1d60*/  @!P1 BRA `(.L_x_18) ;  /* 0x0000000000049947 */ /* 0x000fea0003800000 */
[----:B------:R-:W-:Y:S01]  /*1d70*/  BPT.TRAP 0x1 ;  /* 0x000000040000795c */ /* 0x000fe20000300000 */
.L_x_18:
[----:B------:R-:W-:Y:S01]  /*1d80*/  ULEA UR6, UR5, UR14, 0x3 ;  /* 0x0000000e05067291 */ /* 0x000fe2000f8e183f */
[----:B------:R-:W-:-:S05]  /*1d90*/  IMAD.U32 R0, RZ, RZ, UR4 ;  /* 0x00000004ff007e24 */ /* 0x000fca000f8e00ff */
[----:B------:R-:W-:-:S04]  /*1da0*/  SHF.L.U32 R0, R0, 0x1f, RZ ;  /* 0x0000001f00007819 */ /* 0x000fc800000006ff */
[----:B------:R0:W1:Y:S01]  /*1db0*/  SYNCS.PHASECHK.TRANS64.TRYWAIT P0, [UR6], R0 ;  /* 0x00000000ff0075a7 */ /* 0x0000620008000146 */
[----:B------:R-:W-:Y:S05]  /*1dc0*/  @!P1 BRA `(.L_x_19) ;  /* 0x0000000000049947 */ /* 0x000fea0003800000 */
[----:B------:R-:W-:Y:S01]  /*1dd0*/  BPT.TRAP 0x1 ;  /* 0x000000040000795c */ /* 0x000fe20000300000 */
.L_x_19:
[----:B-1----:R-:W-:Y:S05]  /*1de0*/  @P0 BRA `(.L_x_20) ;  /* 0x0000000000080947 */ /* 0x002fea0003800000 */
[----:B------:R-:W1:Y:S02]  /*1df0*/  SYNCS.PHASECHK.TRANS64.TRYWAIT P0, [UR6], R0 ;  /* 0x00000000ff0075a7 */ /* 0x000e640008000146 */
[----:B-1----:R-:W-:Y:S05]  /*1e00*/  @!P0 BRA `(.L_x_21) ;  /* 0x000000e4000c8947 */ /* 0x002fea0003800000 */
.L_x_20:
[----:B------:R2:W-:Y:S01]  /*1e10*/  STL [R1+0x74], RZ ;  /* 0x000074ff01007387 */ /* 0x0005e20000100800 */
[----:B------:R-:W-:Y:S01]  /*1e20*/  UIADD3 UR6, UR14, 0x3100, URZ ;  /* 0x000031000e067890 */ /* 0x000fe2000fffe03f */
[----:B------:R-:W-:Y:S01]  /*1e30*/  WARPGROUP.ARRIVE ;  /* 0x00000000000079c5 */ /* 0x000fe20000000000 */
[----:B------:R-:W-:Y:S01]  /*1e40*/  ULDC UR7, c[0x0][0x50c] ;  /* 0x0001430000077ab9 */ /* 0x000fe20000000800 */
[----:B------:R2:W-:Y:S01]  /*1e50*/  STL [R1+0x70], RZ ;  /* 0x000070ff01007387 */ /* 0x0005e20000100800 */
[----:B------:R-:W-:Y:S01]  /*1e60*/  UISETP.NE.AND UP0, UPT, UR7, 0x1, UPT ;  /* 0x000000010700788c */ /* 0x000fe2000bf05270 */
[----:B01----:R-:W-:Y:S01]  /*1e70*/  IMAD.MOV.U32 R0, RZ, RZ, RZ ;  /* 0x000000ffff007224 */ /* 0x003fe200078e00ff */
[----:B------:R-:W-:Y:S01]  /*1e80*/  USHF.R.U32.HI UR6, URZ, 0x4, UR6 ;  /* 0x000000043f067899 */ /* 0x000fe20008011606 */
[----:B------:R2:W-:Y:S01]  /*1e90*/  STL [R1+0x6c], RZ ;  /* 0x00006cff01007387 */ /* 0x0005e20000100800 */
[----:B------:R-:W-:Y:S01]  /*1ea0*/  USEL UR7, URZ, 0x1, UP0 ;  /* 0x000000013f077887 */ /* 0x000fe20008000000 */
[----:B------:R-:W-:Y:S01]  /*1eb0*/  CS2R R2, SRZ ;  /* 0x0000000000027805 */ /* 0x000fe2000001ff00 */
[----:B------:R-:W-:Y:S01]  /*1ec0*/  ULOP3.LUT UR6, UR6, 0x3fff, URZ, 0xc0, !UPT ;  /* 0x00003fff06067892 */ /* 0x000fe2000f8ec03f */
[----:B------:R2:W-:Y:S01]  /*1ed0*/  STL [R1+0x68], RZ ;  /* 0x000068ff01007387 */ /* 0x0005e20000100800 */
[----:B------:R-:W-:Y:S01]  /*1ee0*/  ULOP3.LUT UR8, UR15, 0x10000, URZ, 0xfc, !UPT ;  /* 0x000100000f087892 */ /* 0x000fe2000f8efc3f */
[----:B------:R-:W-:Y:S01]  /*1ef0*/  CS2R R4, SRZ ;  /* 0x0000000000047805 */ /* 0x000fe2000001ff00 */
[----:B------:R-:W-:Y:S01]  /*1f00*/  ULOP3.LUT UR6, UR6, 0x10000, URZ, 0xfc, !UPT ;  /* 0x0001000006067892 */ /* 0x000fe2000f8efc3f */
[----:B------:R2:W-:Y:S01]  /*1f10*/  STL [R1+0x64], RZ ;  /* 0x000064ff01007387 */ /* 0x0005e20000100800 */
[----:B------:R-:W-:Y:S01]  /*1f20*/  ISETP.NE.AND P0, PT, RZ, UR7, PT ;  /* 0x00000007ff007c0c */ /* 0x000fe2000bf05270 */
[----:B------:R-:W-:Y:S01]  /*1f30*/  ULEA UR8, UR5, UR8, 0x8 ;  /* 0x0000000805087291 */ /* 0x000fe2000f8e403f */
[----:B------:R-:W-:Y:S01]  /*1f40*/  CS2R R6, SRZ ;  /* 0x0000000000067805 */ /* 0x000fe2000001ff00 */
[----:B------:R2:W-:Y:S01]  /*1f50*/  STL [R1+0x60], RZ ;  /* 0x000060ff01007387 */ /* 0x0005e20000100800 */
[----:B------:R-:W-:Y:S01]  /*1f60*/  ULEA UR10, UR5, UR6, 0x9 ;  /* 0x00000006050a7291 */ /* 0x000fe2000f8e483f */
[----:B------:R-:W-:Y:S01]  /*1f70*/  CS2R R8, SRZ ;  /* 0x0000000000087805 */ /* 0x000fe2000001ff00 */
[----:B------:R-:W-:Y:S01]  /*1f80*/  UMOV UR9, 0xc0000010 ;  /* 0xc000001000097882 */ /* 0x000fe20000000000 */
[----:B------:R2:W-:Y:S01]  /*1f90*/  STL [R1+0x5c], RZ ;  /* 0x00005cff01007387 */ /* 0x0005e20000100800 */
[----:B------:R-:W-:Y:S01]  /*1fa0*/  UMOV UR11, 0xc0000010 ;  /* 0xc0000010000b7882 */ /* 0x000fe20000000000 */
[----:B------:R-:W-:Y:S01]  /*1fb0*/  UMOV UR6, 0x1 ;  /* 0x0000000100067882 */ /* 0x000fe20000000000 */
[----:B------:R-:W-:Y:S01]  /*1fc0*/  CS2R R10, SRZ ;  /* 0x00000000000a7805 */ /* 0x000fe2000001ff00 */
[----:B------:R2:W-:Y:S01]  /*1fd0*/  STL [R1+0x58], RZ ;  /* 0x000058ff01007387 */ /* 0x0005e20000100800 */
[----:B------:R-:W-:Y:S01]  /*1fe0*/  CS2R R12, SRZ ;  /* 0x00000000000c7805 */ /* 0x000fe2000001ff00 */
[----:B------:R-:W-:Y:S01]  /*1ff0*/  QGMMA.64x256x32.F32.E5M2.E5M2 R24, gdesc[UR8], RZ, !UPT, gsb0 ;  /* 0x03e00000081879f3 */ /* 0x000fe2000c0038ff */
        /* <DEDUP_REMOVED lines=55> */
[----:B------:R-:W-:Y:S01]  /*2370*/  CS2R R224, SRZ ;  /* 0x0000000000e07805 */ /* 0x000fe2000001ff00 */
[----:B------:R-:W-:Y:S01]  /*2380*/  IMAD.MOV.U32 R226, RZ, RZ, RZ ;  /* 0x000000ffffe27224 */ /* 0x000fe200078e00ff */
[----:B------:R2:W-:Y:S04]  /*2390*/  STL [R1+0x1c], RZ ;  /* 0x00001cff01007387 */ /* 0x0005e80000100800 */
[----:B------:R2:W-:Y:S04]  /*23a0*/  STL [R1+0x18], RZ ;  /* 0x000018ff01007387 */ /* 0x0005e80000100800 */
[----:B------:R2:W-:Y:S04]  /*23b0*/  STL [R1+0x14], RZ ;  /* 0x000014ff01007387 */ /* 0x0005e80000100800 */
[----:B------:R2:W-:Y:S04]  /*23c0*/  STL [R1+0x10], RZ ;  /* 0x000010ff01007387 */ /* 0x0005e80000100800 */
[----:B------:R2:W-:Y:S04]  /*23d0*/  STL [R1+0xc], RZ ;  /* 0x00000cff01007387 */ /* 0x0005e80000100800 */
[----:B------:R2:W-:Y:S04]  /*23e0*/  STL [R1+0x8], RZ ;  /* 0x000008ff01007387 */ /* 0x0005e80000100800 */
[----:B------:R2:W-:Y:S04]  /*23f0*/  STL [R1+0x4], RZ ;  /* 0x000004ff01007387 */ /* 0x0005e80000100800 */
[----:B------:R2:W-:Y:S01]  /*2400*/  STL [R1], RZ ;  /* 0x000000ff01007387 */ /* 0x0005e20000100800 */
[----:B------:R-:W-:Y:S05]  /*2410*/  @!P0 BRA `(.L_x_22) ;  /* 0x0000000800808947 */ /* 0x000fea0003800000 */
[----:B------:R-:W-:Y:S02]  /*2420*/  WARPGROUP.DEPBAR.LE gsb0, 0x0 ;  /* 0x00008000000079c5 */ /* 0x000fe40000010000 */
[----:B------:R-:W-:-:S01]  /*2430*/  FADD R227, RZ, R122 ;  /* 0x0000007affe37221 */ /* 0x000fc20000000000 */
[----:B------:R-:W-:Y:S01]  /*2440*/  FADD R226, RZ, R24 ;  /* 0x00000018ffe27221 */ /* 0x000fe20000000000 */
[----:B------:R-:W-:-:S01]  /*2450*/  FADD R225, RZ, R25 ;  /* 0x00000019ffe17221 */ /* 0x000fc20000000000 */
[----:B------:R-:W-:Y:S01]  /*2460*/  FADD R224, RZ, R26 ;  /* 0x0000001affe07221 */ /* 0x000fe20000000000 */
[----:B------:R-:W-:-:S01]  /*2470*/  FADD R223, RZ, R27 ;  /* 0x0000001bffdf7221 */ /* 0x000fc20000000000 */
[----:B------:R0:W-:Y:S01]  /*2480*/  STL [R1], R227 ;  /* 0x000000e301007387 */ /* 0x0001e20000100800 */
[----:B------:R-:W-:-:S01]  /*2490*/  FADD R222, RZ, R28 ;  /* 0x0000001cffde7221 */ /* 0x000fc20000000000 */
[----:B------:R-:W-:Y:S01]  /*24a0*/  FADD R221, RZ, R29 ;  /* 0x0000001dffdd7221 */ /* 0x000fe20000000000 */
[----:B------:R-:W-:-:S01]  /*24b0*/  FADD R220, RZ, R30 ;  /* 0x0000001effdc7221 */ /* 0x000fc20000000000 */
[----:B------:R-:W-:Y:S01]  /*24c0*/  FADD R219, RZ, R31 ;  /* 0x0000001fffdb7221 */ /* 0x000fe20000000000 */
[----:B------:R-:W-:-:S01]  /*24d0*/  FADD R218, RZ, R32 ;  /* 0x00000020ffda7221 */ /* 0x000fc20000000000 */
[----:B------:R-:W-:Y:S01]  /*24e0*/  FADD R217, RZ, R33 ;  /* 0x00000021ffd97221 */ /* 0x000fe20000000000 */
[----:B------:R-:W-:-:S01]  /*24f0*/  FADD R216, RZ, R34 ;  /* 0x00000022ffd87221 */ /* 0x000fc20000000000 */
[----:B------:R-:W-:Y:S01]  /*2500*/  FADD R215, RZ, R35 ;  /* 0x00000023ffd77221 */ /* 0x000fe20000000000 */
[----:B------:R-:W-:-:S01]  /*2510*/  FADD R214, RZ, R36 ;  /* 0x00000024ffd67221 */ /* 0x000fc20000000000 */
[----:B0-----:R-:W-:Y:S01]  /*2520*/  FADD R227, RZ, R123 ;  /* 0x0000007bffe37221 */ /* 0x001fe20000000000 */
[----:B------:R-:W-:-:S01]  /*2530*/  FADD R213, RZ, R37 ;  /* 0x00000025ffd57221 */ /* 0x000fc20000000000 */
[----:B------:R-:W-:Y:S01]  /*2540*/  FADD R212, RZ, R38 ;  /* 0x00000026ffd47221 */ /* 0x000fe20000000000 */
[----:B------:R-:W-:-:S01]  /*2550*/  FADD R211, RZ, R39 ;  /* 0x00000027ffd37221 */ /* 0x000fc20000000000 */
[----:B------:R-:W-:Y:S01]  /*2560*/  FADD R210, RZ, R40 ;  /* 0x00000028ffd27221 */ /* 0x000fe20000000000 */
[----:B------:R0:W-:Y:S01]  /*2570*/  STL [R1+0x4], R227 ;  /* 0x000004e301007387 */ /* 0x0001e20000100800 */
        /* <DEDUP_REMOVED lines=93> */
[----:B------:R-:W-:Y:S01]  /*2b50*/  UMOV UR6, URZ ;  /* 0x0000003f00067c82 */ /* 0x000fe20008000000 */
[----:B0-----:R-:W-:-:S05]  /*2b60*/  FADD R227, RZ, R130 ;  /* 0x00000082ffe37221 */ /* 0x001fca0000000000 */
[----:B------:R0:W-:Y:S02]  /*2b70*/  STL [R1+0x20], R227 ;  /* 0x000020e301007387 */ /* 0x0001e40000100800 */
        /* <DEDUP_REMOVED lines=42> */
.L_x_22:
[----:B------:R-:W-:-:S04]  /*2e20*/  UIADD3 UR16, UR5, 0x1, URZ ;  /* 0x0000000105107890 */ /* 0x000fc8000fffe03f */
[----:B------:R-:W-:-:S04]  /*2e30*/  UISETP.NE.AND UP0, UPT, UR16, 0x3, UPT ;  /* 0x000000031000788c */ /* 0x000fc8000bf05270 */
[----:B------:R-:W-:Y:S02]  /*2e40*/  USEL UR8, URZ, 0x1, UP0 ;  /* 0x000000013f087887 */ /* 0x000fe40008000000 */
[----:B------:R-:W-:Y:S02]  /*2e50*/  USEL UR16, UR16, URZ, UP0 ;  /* 0x0000003f10107287 */ /* 0x000fe40008000000 */
[----:B------:R-:W-:-:S06]  /*2e60*/  ULOP3.LUT UR8, UR4, UR8, URZ, 0x3c, !UPT ;  /* 0x0000000804087292 */ /* 0x000fcc000f8e3c3f */
[----:B0-----:R-:W-:Y:S01]  /*2e70*/  IMAD.U32 R227, RZ, RZ, UR8 ;  /* 0x00000008ffe37e24 */ /* 0x001fe2000f8e00ff */
[----:B------:R-:W-:-:S06]  /*2e80*/  UMOV UR8, 0x1 ;  /* 0x0000000100087882 */ /* 0x000fcc0000000000 */
.L_x_17:
[----:B------:R-:W-:-:S04]  /*2e90*/  UISETP.LT.AND UP0, UPT, UR12, 0x1, UPT ;  /* 0x000000010c00788c */ /* 0x000fc8000bf01270 */
[----:B------:R-:W-:-:S04]  /*2ea0*/  USEL UR9, UR12, 0x1, UP0 ;  /* 0x000000010c097887 */ /* 0x000fc80008000000 */
[----:B------:R-:W-:-:S04]  /*2eb0*/  UIADD3 UR9, UR12, -UR9, URZ ;  /* 0x800000090c097290 */ /* 0x000fc8000fffe03f */
[----:B------:R-:W-:-:S06]  /*2ec0*/  UISETP.GE.AND UP0, UPT, UR9, 0x1, UPT ;  /* 0x000000010900788c */ /* 0x000fcc000bf06270 */
[----:B------:R-:W-:-:S13]  /*2ed0*/  PLOP3.LUT P0, PT, PT, PT, UP0, 0x80, 0x0 ;  /* 0x000000000000781c */ /* 0x000fda0003f0f008 */
[----:B------:R-:W-:Y:S05]  /*2ee0*/  @!P0 BRA `(.L_x_23) ;  /* 0x0000001000908947 */ /* 0x000fea0003800000 */
[----:B------:R-:W-:Y:S01]  /*2ef0*/  IMAD.U32 R228, RZ, RZ, UR9 ;  /* 0x00000009ffe47e24 */ /* 0x000fe2000f8e00ff */
[----:B------:R-:W-:Y:S01]  /*2f00*/  UMOV UR17, UR5 ;  /* 0x0000000500117c82 */ /* 0x000fe20008000000 */
[----:B------:R-:W-:-:S05]  /*2f10*/  ULDC UR24, c[0x0][0x50c] ;  /* 0x0001430000187ab9 */ /* 0x000fca0000000800 */
.L_x_31:
[----:B------:R-:W-:-:S06]  /*2f20*/  UISETP.NE.AND UP0, UPT, UR22, 0x3, UPT ;  /* 0x000000031600788c */ /* 0x000fcc000bf05270 */
[----:B------:R-:W-:-:S13]  /*2f30*/  PLOP3.LUT P1, PT, PT, PT, UP0, 0x80, 0x0 ;  /* 0x000000000000781c */ /* 0x000fda0003f2f008 */
[----:B-1---5:R-:W-:Y:S05]  /*2f40*/  @!P1 BRA `(.L_x_24) ;  /* 0x0000000000049947 */ /* 0x022fea0003800000 */
[----:B------:R-:W-:Y:S01]  /*2f50*/  BPT.TRAP 0x1 ;  /* 0x000000040000795c */ /* 0x000fe20000300000 */
.L_x_24:
[----:B------:R-:W0:Y:S01]  /*2f60*/  S2UR UR9, SR_CgaCtaId ;  /* 0x00000000000979c3 */ /* 0x000e220000008800 */
[----:B------:R-:W-:Y:S01]  /*2f70*/  UMOV UR14, 0x400 ;  /* 0x00000400000e7882 */ /* 0x000fe20000000000 */
[----:B------:R-:W-:Y:S01]  /*2f80*/  SHF.L.U32 R229, R227, 0x1f, RZ ;  /* 0x0000001fe3e57819 */ /* 0x000fe200000006ff */
[----:B0-----:R-:W-:-:S04]  /*2f90*/  ULEA UR14, UR9, UR14, 0x18 ;  /* 0x0000000e090e7291 */ /* 0x001fc8000f8ec03f */
[----:B------:R-:W-:-:S09]  /*2fa0*/  ULEA UR9, UR16, UR14, 0x3 ;  /* 0x0000000e10097291 */ /* 0x000fd2000f8e183f */
[----:B------:R0:W1:Y:S01]  /*2fb0*/  SYNCS.PHASECHK.TRANS64.TRYWAIT P0, [UR9], R229 ;  /* 0x000000e5ff0075a7 */ /* 0x0000620008000149 */
[----:B------:R-:W-:Y:S05]  /*2fc0*/  @!P1 BRA `(.L_x_25) ;  /* 0x0000000000049947 */ /* 0x000fea0003800000 */
[----:B------:R-:W-:Y:S01]  /*2fd0*/  BPT.TRAP 0x1 ;  /* 0x000000040000795c */ /* 0x000fe20000300000 */
.L_x_25:
[----:B-1----:R-:W-:Y:S05]  /*2fe0*/  @P0 BRA `(.L_x_26) ;  /* 0x0000000000080947 */ /* 0x002fea0003800000 */
[----:B------:R-:W1:Y:S02]  /*2ff0*/  SYNCS.PHASECHK.TRANS64.TRYWAIT P0, [UR9], R229 ;  /* 0x000000e5ff0075a7 */ /* 0x000e640008000149 */
[----:B-1----:R-:W-:Y:S05]  /*3000*/  @!P0 BRA `(.L_x_27) ;  /* 0x000000d000a48947 */ /* 0x002fea0003800000 */
.L_x_26:
[----:B------:R-:W-:Y:S01]  /*3010*/  UIADD3 UR9, UR14, 0x3100, URZ ;  /* 0x000031000e097890 */ /* 0x000fe2000fffe03f */
[----:B------:R-:W-:Y:S01]  /*3020*/  WARPGROUP.ARRIVE ;  /* 0x00000000000079c5 */ /* 0x000fe20000000000 */
[----:B------:R-:W-:Y:S02]  /*3030*/  UISETP.NE.AND UP0, UPT, UR7, URZ, UPT ;  /* 0x0000003f0700728c */ /* 0x000fe4000bf05270 */
[----:B------:R-:W-:Y:S02]  /*3040*/  USHF.R.U32.HI UR9, URZ, 0x4, UR9 ;  /* 0x000000043f097899 */ /* 0x000fe40008011609 */
[----:B------:R-:W-:Y:S02]  /*3050*/  USEL UR8, UR8, URZ, !UP0 ;  /* 0x0000003f08087287 */ /* 0x000fe4000c000000 */
[----:B------:R-:W-:Y:S02]  /*3060*/  ULOP3.LUT UR9, UR9, 0x3fff, URZ, 0xc0, !UPT ;  /* 0x00003fff09097892 */ /* 0x000fe4000f8ec03f */
[----:B------:R-:W-:-:S02]  /*3070*/  ULOP3.LUT UR7, UR15, 0x10000, URZ, 0xfc, !UPT ;  /* 0x000100000f077892 */ /* 0x000fc4000f8efc3f */
[----:B------:R-:W-:Y:S02]  /*3080*/  ULOP3.LUT UR9, UR9, 0x10000, URZ, 0xfc, !UPT ;  /* 0x0001000009097892 */ /* 0x000fe4000f8efc3f */
[----:B------:R-:W-:Y:S02]  /*3090*/  UISETP.NE.U32.AND UP0, UPT, UR8, URZ, UPT ;  /* 0x0000003f0800728c */ /* 0x000fe4000bf05070 */
[----:B------:R-:W-:Y:S02]  /*30a0*/  ULEA UR8, UR16, UR7, 0x8 ;  /* 0x0000000710087291 */ /* 0x000fe4000f8e403f */
[----:B------:R-:W-:Y:S01]  /*30b0*/  ULEA UR10, UR16, UR9, 0x9 ;  /* 0x00000009100a7291 */ /* 0x000fe2000f8e483f */
[----:B------:R-:W-:Y:S02]  /*30c0*/  UMOV UR11, 0xc0000010 ;  /* 0xc0000010000b7882 */ /* 0x000fe40000000000 */
[----:B------:R-:W-:Y:S01]  /*30d0*/  UMOV UR9, 0xc0000010 ;  /* 0xc000001000097882 */ /* 0x000fe20000000000 */
[----:B------:R-:W-:-:S05]  /*30e0*/  UIADD3 UR6, UR6, 0x1, URZ ;  /* 0x0000000106067890 */ /* 0x000fca000fffe03f */
[----:B------:R-:W-:Y:S01]  /*30f0*/  QGMMA.64x256x32.F32.E5M2.E5M2 R24, gdesc[UR8], R24, UP0, gsb0 ;  /* 0x03e00000081879f3 */ /* 0x000fe2000b803818 */
[----:B------:R-:W-:-:S04]  /*3100*/  UISETP.NE.AND UP0, UPT, UR6, UR24, UPT ;  /* 0x000000180600728c */ /* 0x000fc8000bf05270 */
[----:B------:R-:W-:-:S06]  /*3110*/  USEL UR7, URZ, 0x1, UP0 ;  /* 0x000000013f077887 */ /* 0x000fcc0008000000 */
[----:B------:R-:W-:Y:S01]  /*3120*/  ISETP.NE.AND P0, PT, RZ, UR7, PT ;  /* 0x00000007ff007c0c */ /* 0x000fe2000bf05270 */
[----:B------:R-:W-:-:S12]  /*3130*/  WARPGROUP.DEPBAR.LE gsb0, 0x1 ;  /* 0x00008000000079c5 */ /* 0x000fd80000010100 */
[----:B------:R-:W-:Y:S05]  /*3140*/  @!P0 BRA `(.L_x_28) ;  /* 0x0000000c00808947 */ /* 0x000fea0003800000 */
[----:B------:R-:W-:Y:S02]  /*3150*/  WARPGROUP.DEPBAR.LE gsb0, 0x0 ;  /* 0x00008000000079c5 */ /* 0x000fe40000010000 */
[----:B------:R-:W-:-:S01]  /*3160*/  FADD R226, R24, R226 ;  /* 0x000000e218e27221 */ /* 0x000fc20000000000 */
[----:B------:R-:W-:Y:S01]  /*3170*/  FADD R225, R25, R225 ;  /* 0x000000e119e17221 */ /* 0x000fe20000000000 */
[----:B------:R1:W-:Y:S01]  /*3180*/  STL [R1+0x90], R227 ;  /* 0x000090e301007387 */ /* 0x0003e20000100800 */
[----:B------:R-:W-:-:S01]  /*3190*/  FADD R224, R26, R224 ;  /* 0x000000e01ae07221 */ /* 0x000fc20000000000 */
[----:B------:R-:W-:Y:S01]  /*31a0*/  FADD R223, R27, R223 ;  /* 0x000000df1bdf7221 */ /* 0x000fe20000000000 */
[----:B------:R-:W-:-:S01]  /*31b0*/  FADD R222, R28, R222 ;  /* 0x000000de1cde7221 */ /* 0x000fc20000000000 */
[----:B------:R-:W-:Y:S01]  /*31c0*/  FADD R221, R29, R221 ;  /* 0x000000dd1ddd7221 */ /* 0x000fe20000000000 */
[----:B-1----:R-:W3:Y:S04]  /*31d0*/  LDL.LU R227, [R1+0x30] ;  /* 0x0000300001e37983 */ /* 0x002ee80000300800 */
[----:B------:R1:W-:Y:S01]  /*31e0*/  STL [R1+0x94], R226 ;  /* 0x000094e201007387 */ /* 0x0003e20000100800 */
[----:B------:R-:W-:-:S01]  /*31f0*/  FADD R220, R30, R220 ;  /* 0x000000dc1edc7221 */ /* 0x000fc20000000000 */
[----:B------:R-:W-:-:S02]  /*3200*/  FADD R219, R31, R219 ;  /* 0x000000db1fdb7221 */ /* 0x000fc40000000000 */
[----:B-1----:R-:W4:Y:S04]  /*3210*/  LDL.LU R226, [R1+0x2c] ;  /* 0x00002c0001e27983 */ /* 0x002f280000300800 */
[----:B------:R1:W-:Y:S01]  /*3220*/  STL [R1+0x98], R225 ;  /* 0x000098e101007387 */ /* 0x0003e20000100800 */
[----:B------:R-:W-:-:S03]  /*3230*/  FADD R218, R32, R218 ;  /* 0x000000da20da7221 */ /* 0x000fc60000000000 */
[----:B-1----:R-:W2:Y:S04]  /*3240*/  LDL.LU R225, [R1+0x28] ;  /* 0x0000280001e17983 */ /* 0x002ea80000300800 */
        /* <DEDUP_REMOVED lines=9> */
[----:B------:R1:W-:Y:S04]  /*32e0*/  STL [R1+0xa8], R221 ;  /* 0x0000a8dd01007387 */ /* 0x0003e80000100800 */
        /* <DEDUP_REMOVED lines=12> */
[----:B-1----:R-:W2:Y:S01]  /*33b0*/  LDL.LU R215, [R1] ;  /* 0x0000000001d77983 */ /* 0x002ea20000300800 */
[----:B------:R-:W-:-:S01]  /*33c0*/  FADD R214, R36, R214 ;  /* 0x000000d624d67221 */ /* 0x000fc20000000000 */
[----:B------:R-:W-:Y:S01]  /*33d0*/  FADD R213, R37, R213 ;  /* 0x000000d525d57221 */ /* 0x000fe20000000000 */
[----:B------:R-:W-:-:S01]  /*33e0*/  FADD R212, R38, R212 ;  /* 0x000000d426d47221 */ /* 0x000fc20000000000 */
[----:B------:R-:W-:Y:S01]  /*33f0*/  FADD R211, R39, R211 ;  /* 0x000000d327d37221 */ /* 0x000fe20000000000 */
[----:B------:R-:W-:-:S01]  /*3400*/  FADD R210, R40, R210 ;  /* 0x000000d228d27221 */ /* 0x000fc20000000000 */
[----:B------:R-:W-:Y:S01]  /*3410*/  STL [R1+0xc4], R214 ;  /* 0x0000c4d601007387 */ /* 0x000fe20000100800 */
        /* <DEDUP_REMOVED lines=11> */
[----:B------:R1:W-:Y:S01]  /*34d0*/  STL [R1+0xd0], R211 ;  /* 0x0000d0d301007387 */ /* 0x0003e20000100800 */
[----:B------:R-:W-:-:S01]  /*34e0*/  FADD R200, R50, R200 ;  /* 0x000000c832c87221 */ /* 0x000fc20000000000 */
[----:B------:R-:W-:Y:S01]  /*34f0*/  FADD R199, R51, R199 ;  /* 0x000000c733c77221 */ /* 0x000fe20000000000 */
        /* <DEDUP_REMOVED lines=69> */
[----:B-----5:R-:W-:Y:S01]  /*3950*/  FADD R0, R121, R0 ;  /* 0x0000000079007221 */ /* 0x020fe20000000000 */
[----:B---3--:R-:W-:-:S01]  /*3960*/  FADD R227, R134, R227 ;  /* 0x000000e386e37221 */ /* 0x008fc20000000000 */
[----:B----4-:R-:W-:Y:S01]  /*3970*/  FADD R226, R133, R226 ;  /* 0x000000e285e27221 */ /* 0x010fe20000000000 */
[----:B--2---:R-:W-:-:S01]  /*3980*/  FADD R225, R132, R225 ;  /* 0x000000e184e17221 */ /* 0x004fc20000000000 */
        /* <DEDUP_REMOVED lines=9> */
[----:B------:R-:W-:-:S05]  /*3a20*/  FADD R215, R122, R215 ;  /* 0x000000d77ad77221 */ /* 0x000fca0000000000 */
[----:B------:R2:W-:Y:S04]  /*3a30*/  STL [R1], R215 ;  /* 0x000000d701007387 */ /* 0x0005e80000100800 */
[----:B------:R3:W-:Y:S04]  /*3a40*/  STL [R1+0x4], R216 ;  /* 0x000004d801007387 */ /* 0x0007e80000100800 */
        /* <DEDUP_REMOVED lines=8> */
[----:B-1----:R-:W4:Y:S04]  /*3ad0*/  LDL.LU R211, [R1+0x34] ;  /* 0x0000340001d37983 */ /* 0x002f280000300800 */
[----:B------:R1:W-:Y:S04]  /*3ae0*/  STL [R1+0x28], R225 ;  /* 0x000028e101007387 */ /* 0x0003e80000100800 */
[----:B------:R-:W4:Y:S04]  /*3af0*/  LDL.LU R212, [R1+0x38] ;  /* 0x0000380001d47983 */ /* 0x000f280000300800 */
[----:B------:R1:W-:Y:S04]  /*3b00*/  STL [R1+0x2c], R226 ;  /* 0x00002ce201007387 */ /* 0x0003e80000100800 */
[----:B------:R-:W4:Y:S04]  /*3b10*/  LDL.LU R213, [R1+0x3c] ;  /* 0x00003c0001d57983 */ /* 0x000f280000300800 */
[----:B------:R1:W-:Y:S04]  /*3b20*/  STL [R1+0x30], R227 ;  /* 0x000030e301007387 */ /* 0x0003e80000100800 */
[----:B------:R-:W4:Y:S04]  /*3b30*/  LDL.LU R214, [R1+0x40] ;  /* 0x0000400001d67983 */ /* 0x000f280000300800 */
[----:B--2---:R-:W2:Y:S04]  /*3b40*/  LDL.LU R215, [R1+0x44] ;  /* 0x0000440001d77983 */ /* 0x004ea80000300800 */
[----:B---3--:R-:W3:Y:S04]  /*3b50*/  LDL.LU R216, [R1+0x48] ;  /* 0x0000480001d87983 */ /* 0x008ee80000300800 */
[----:B----4-:R-:W4:Y:S04]  /*3b60*/  LDL.LU R217, [R1+0x4c] ;  /* 0x00004c0001d97983 */ /* 0x010f280000300800 */
[----:B0-----:R-:W4:Y:S04]  /*3b70*/  LDL.LU R218, [R1+0x50] ;  /* 0x0000500001da7983 */ /* 0x001f280000300800 */
[----:B------:R-:W4:Y:S04]  /*3b80*/  LDL.LU R219, [R1+0x54] ;  /* 0x0000540001db7983 */ /* 0x000f280000300800 */
[----:B------:R-:W4:Y:S04]  /*3b90*/  LDL.LU R220, [R1+0x58] ;  /* 0x0000580001dc7983 */ /* 0x000f280000300800 */
[----:B------:R-:W4:Y:S04]  /*3ba0*/  LDL.LU R221, [R1+0x5c] ;  /* 0x00005c0001dd7983 */ /* 0x000f280000300800 */
[----:B------:R-:W4:Y:S04]  /*3bb0*/  LDL.LU R222, [R1+0x60] ;  /* 0x0000600001de7983 */ /* 0x000f280000300800 */
[----:B------:R-:W4:Y:S04]  /*3bc0*/  LDL.LU R223, [R1+0x64] ;  /* 0x0000640001df7983 */ /* 0x000f280000300800 */
[----:B------:R-:W4:Y:S04]  /*3bd0*/  LDL.LU R224, [R1+0x68] ;  /* 0x0000680001e07983 */ /* 0x000f280000300800 */
[----:B-1----:R-:W4:Y:S04]  /*3be0*/  LDL.LU R225, [R1+0x6c] ;  /* 0x00006c0001e17983 */ /* 0x002f280000300800 */
[----:B------:R-:W4:Y:S04]  /*3bf0*/  LDL.LU R226, [R1+0x70] ;  /* 0x0000700001e27983 */ /* 0x000f280000300800 */
[----:B------:R-:W4:Y:S01]  /*3c00*/  LDL.LU R227, [R1+0x74] ;  /* 0x0000740001e37983 */ /* 0x000f220000300800 */
[----:B------:R-:W-:-:S05]  /*3c10*/  FADD R211, R135, R211 ;  /* 0x000000d387d37221 */ /* 0x000fca0000000000 */
[----:B------:R0:W-:Y:S01]  /*3c20*/  STL [R1+0x34], R211 ;  /* 0x000034d301007387 */ /* 0x0001e20000100800 */
[----:B------:R-:W-:-:S03]  /*3c30*/  FADD R212, R136, R212 ;  /* 0x000000d488d47221 */ /* 0x000fc60000000000 */
[----:B0-----:R1:W5:Y:S01]  /*3c40*/  LDL.LU R211, [R1+0xd0] ;  /* 0x0000d00001d37983 */ /* 0x0013620000300800 */
[----:B------:R-:W-:-:S03]  /*3c50*/  FADD R213, R137, R213 ;  /* 0x000000d589d57221 */ /* 0x000fc60000000000 */
[----:B------:R0:W-:Y:S01]  /*3c60*/  STL [R1+0x38], R212 ;  /* 0x000038d401007387 */ /* 0x0001e20000100800 */
[----:B------:R-:W-:-:S01]  /*3c70*/  FADD R214, R138, R214 ;  /* 0x000000d68ad67221 */ /* 0x000fc20000000000 */
[----:B--2---:R-:W-:Y:S02]  /*3c80*/  FADD R215, R139, R215 ;  /* 0x000000d78bd77221 */ /* 0x004fe40000000000 */
[----:B0-----:R1:W5:Y:S01]  /*3c90*/  LDL.LU R212, [R1+0xcc] ;  /* 0x0000cc0001d47983 */ /* 0x0013620000300800 */
[----:B---3--:R-:W-:-:S03]  /*3ca0*/  FADD R216, R140, R216 ;  /* 0x000000d88cd87221 */ /* 0x008fc60000000000 */
[----:B------:R0:W-:Y:S01]  /*3cb0*/  STL [R1+0x3c], R213 ;  /* 0x00003cd501007387 */ /* 0x0001e20000100800 */
[----:B----4-:R-:W-:-:S03]  /*3cc0*/  FADD R217, R141, R217 ;  /* 0x000000d98dd97221 */ /* 0x010fc60000000000 */
[----:B0-----:R1:W5:Y:S01]  /*3cd0*/  LDL.LU R213, [R1+0xc8] ;  /* 0x0000c80001d57983 */ /* 0x0013620000300800 */
[----:B------:R-:W-:-:S03]  /*3ce0*/  FADD R218, R142, R218 ;  /* 0x000000da8eda7221 */ /* 0x000fc60000000000 */
[----:B------:R0:W-:Y:S01]  /*3cf0*/  STL [R1+0x40], R214 ;  /* 0x000040d601007387 */ /* 0x0001e20000100800 */
[----:B------:R-:W-:-:S01]  /*3d00*/  FADD R219, R143, R219 ;  /* 0x000000db8fdb7221 */ /* 0x000fc20000000000 */
[----:B------:R-:W-:Y:S02]  /*3d10*/  FADD R220, R144, R220 ;  /* 0x000000dc90dc7221 */ /* 0x000fe40000000000 */
[----:B0-----:R1:W5:Y:S04]  /*3d20*/  LDL.LU R214, [R1+0xc4] ;  /* 0x0000c40001d67983 */ /* 0x0013680000300800 */
[----:B------:R0:W-:Y:S01]  /*3d30*/  STL [R1+0x44], R215 ;  /* 0x000044d701007387 */ /* 0x0001e20000100800 */
[----:B------:R-:W-:-:S01]  /*3d40*/  FADD R221, R145, R221 ;  /* 0x000000dd91dd7221 */ /* 0x000fc20000000000 */
[----:B------:R-:W-:-:S02]  /*3d50*/  FADD R222, R146, R222 ;  /* 0x000000de92de7221 */ /* 0x000fc40000000000 */
[----:B0-----:R1:W5:Y:S04]  /*3d60*/  LDL.LU R215, [R1+0xc0] ;  /* 0x0000c00001d77983 */ /* 0x0013680000300800 */
[----:B------:R0:W-:Y:S01]  /*3d70*/  STL [R1+0x48], R216 ;  /* 0x000048d801007387 */ /* 0x0001e20000100800 */
[----:B------:R-:W-:-:S03]  /*3d80*/  FADD R223, R147, R223 ;  /* 0x000000df93df7221 */ /* 0x000fc60000000000 */
        /* <DEDUP_REMOVED lines=13> */
[----:B------:R0:W-:Y:S04]  /*3e60*/  STL [R1+0x5c], R221 ;  /* 0x00005cdd01007387 */ /* 0x0001e80000100800 */
        /* <DEDUP_REMOVED lines=12> */
[----:B0-----:R1:W5:Y:S01]  /*3f30*/  LDL.LU R227, [R1+0x90] ;  /* 0x0000900001e37983 */ /* 0x0013620000300800 */
[----:B------:R-:W-:-:S05]  /*3f40*/  UMOV UR6, URZ ;  /* 0x0000003f00067c82 */ /* 0x000fca0008000000 */
.L_x_28:
[----:B------:R-:W-:Y:S05]  /*3f50*/  @!P1 BRA `(.L_x_29) ;  /* 0x0000000000049947 */ /* 0x000fea0003800000 */
[----:B------:R-:W-:Y:S01]  /*3f60*/  BPT.TRAP 0x1 ;  /* 0x000000040000795c */ /* 0x000fe20000300000 */
.L_x_29:
[----:B------:R3:W-:Y:S04]  /*3f70*/  STL [R1+0x94], R2 ;  /* 0x0000940201007387 */ /* 0x0007e80000100800 */
[----:B---3--:R-:W3:Y:S04]  /*3f80*/  LDL R2, [R1+0x78] ;  /* 0x0000780001027983 */ /* 0x008ee80000100800 */
[----:B-----5:R4:W-:Y:S04]  /*3f90*/  STL [R1+0x90], R0 ;  /* 0x0000900001007387 */ /* 0x0209e80000100800 */
[----:B----4-:R-:W4:Y:S01]  /*3fa0*/  LDL R0, [R1+0x7c] ;  /* 0x00007c0001007983 */ /* 0x010f220000100800 */
[----:B0-----:R-:W-:Y:S01]  /*3fb0*/  IMAD.U32 R229, RZ, RZ, UR17 ;  /* 0x00000011ffe57e24 */ /* 0x001fe2000f8e00ff */
[----:B---3--:R-:W-:-:S02]  /*3fc0*/  ISETP.NE.AND P0, PT, R2, RZ, PT ;  /* 0x000000ff0200720c */ /* 0x008fc40003f05270 */
[----:B------:R0:W5:Y:S11]  /*3fd0*/  LDL.LU R2, [R1+0x94] ;  /* 0x0000940001027983 */ /* 0x0001760000300800 */
[----:B------:R-:W-:-:S05]  /*3fe0*/  @P0 LEA R229, R229, UR14, 0x3 ;  /* 0x0000000ee5e50c11 */ /* 0x000fca000f8e18ff */
[----:B------:R-:W-:-:S05]  /*3ff0*/  @P0 VIADD R229, R229, 0x18 ;  /* 0x00000018e5e50836 */ /* 0x000fca0000000000 */
[----:B----4-:R-:W-:Y:S02]  /*4000*/  @P0 PRMT R229, R0, 0x654, R229 ;  /* 0x0000065400e50816 */ /* 0x010fe400000000e5 */
[----:B------:R0:W5:Y:S01]  /*4010*/  LDL.LU R0, [R1+0x90] ;  /* 0x0000900001007983 */ /* 0x0001620000300800 */
[----:B------:R-:W-:Y:S01]  /*4020*/  UISETP.GT.U32.AND UP0, UPT, UR13, 0x1, UPT ;  /* 0x000000010d00788c */ /* 0x000fe2000bf04070 */
[----:B------:R0:W-:Y:S05]  /*4030*/  @P0 SYNCS.ARRIVE.TRANS64.RED.A1T0 RZ, [R229+URZ], RZ ;  /* 0x000000ffe5ff09a7 */ /* 0x0001ea000810043f */
[----:B------:R-:W-:-:S13]  /*4040*/  PLOP3.LUT P0, PT, PT, PT, UP0, 0x80, 0x0 ;  /* 0x000000000000781c */ /* 0x000fda0003f0f008 */
[----:B0-----:R-:W-:Y:S05]  /*4050*/  @P0 BRA `(.L_x_30) ;  /* 0x0000000000040947 */ /* 0x001fea0003800000 */
[----:B------:R-:W-:Y:S01]  /*4060*/  BPT.TRAP 0x1 ;  /* 0x000000040000795c */ /* 0x000fe20000300000 */
.L_x_30:
[----:B------:R-:W-:Y:S01]  /*4070*/  UIADD3 UR16, UR16, 0x1, URZ ;  /* 0x0000000110107890 */ /* 0x000fe2000fffe03f */
[C---:B------:R-:W-:Y:S01]  /*4080*/  ISETP.GT.AND P0, PT, R228.reuse, 0x1, PT ;  /* 0x00000001e400780c */ /* 0x040fe20003f04270 */
[----:B------:R-:W-:Y:S01]  /*4090*/  UIADD3 UR17, UR17, 0x1, URZ ;  /* 0x0000000111117890 */ /* 0x000fe2000fffe03f */
[----:B------:R-:W-:Y:S01]  /*40a0*/  VIADD R228, R228, 0xffffffff ;  /* 0xffffffffe4e47836 */ /* 0x000fe20000000000 */
[----:B------:R-:W-:Y:S02]  /*40b0*/  UISETP.NE.AND UP0, UPT, UR16, 0x3, UPT ;  /* 0x000000031000788c */ /* 0x000fe4000bf05270 */
[----:B------:R-:W-:Y:S02]  /*40c0*/  UISETP.NE.AND UP1, UPT, UR17, 0x3, UPT ;  /* 0x000000031100788c */ /* 0x000fe4000bf25270 */
[----:B------:R-:W-:Y:S02]  /*40d0*/  USEL UR8, URZ, 0x1, UP0 ;  /* 0x000000013f087887 */ /* 0x000fe40008000000 */
[----:B------:R-:W-:-:S02]  /*40e0*/  USEL UR16, UR16, URZ, UP0 ;  /* 0x0000003f10107287 */ /* 0x000fc40008000000 */
[----:B------:R-:W-:Y:S02]  /*40f0*/  USEL UR17, UR17, URZ, UP1 ;  /* 0x0000003f11117287 */ /* 0x000fe40008800000 */
[----:B------:R-:W-:Y:S01]  /*4100*/  LOP3.LUT R227, R227, UR8, RZ, 0x3c, !PT ;  /* 0x00000008e3e37c12 */ /* 0x000fe2000f8e3cff */
[----:B------:R-:W-:Y:S01]  /*4110*/  UMOV UR8, 0x1 ;  /* 0x0000000100087882 */ /* 0x000fe20000000000 */
[----:B------:R-:W-:Y:S08]  /*4120*/  @P0 BRA `(.L_x_31) ;  /* 0xffffffec007c0947 */ /* 0x000ff0000383ffff */
.L_x_23:
[----:B------:R-:W-:-:S04]  /*4130*/  UISETP.NE.AND UP0, UPT, UR6, URZ, UPT ;  /* 0x0000003f0600728c */ /* 0x000fc8000bf05270 */
[----:B------:R-:W-:-:S06]  /*4140*/  USEL UR6, URZ, 0x1, !UP0 ;  /* 0x000000013f067887 */ /* 0x000fcc000c000000 */
[----:B------:R-:W-:-:S13]  /*4150*/  ISETP.NE.AND P0, PT, RZ, UR6, PT ;  /* 0x00000006ff007c0c */ /* 0x000fda000bf05270 */
[----:B------:R-:W-:Y:S05]  /*4160*/  @!P0 BRA `(.L_x_32) ;  /* 0x0000000c00dc8947 */ /* 0x000fea0003800000 */
[----:B------:R-:W3:Y:S04]  /*4170*/  LDL.LU R227, [R1+0x74] ;  /* 0x0000740001e37983 */ /* 0x000ee80000300800 */
[----:B---3--:R0:W-:Y:S04]  /*4180*/  STL [R1+0x90], R227 ;  /* 0x000090e301007387 */ /* 0x0081e80000100800 */
[----:B0-----:R-:W3:Y:S04]  /*4190*/  LDL.LU R227, [R1+0x70] ;  /* 0x0000700001e37983 */ /* 0x001ee80000300800 */
        /* <DEDUP_REMOVED lines=55> */
[----:B0-----:R-:W3:Y:S01]  /*4510*/  LDL.LU R227, [R1] ;  /* 0x0000000001e37983 */ /* 0x001ee20000300800 */
[----:B------:R-:W-:-:S02]  /*4520*/  WARPGROUP.DEPBAR.LE gsb0, 0x0 ;  /* 0x00008000000079c5 */ /* 0x000fc40000010000 */
[----:B------:R-:W-:Y:S01]  /*4530*/  FADD R226, R24, R226 ;  /* 0x000000e218e27221 */ /* 0x000fe20000000000 */
        /* <DEDUP_REMOVED lines=95> */
[----:B-----5:R-:W-:Y:S01]  /*4b30*/  FADD R2, R120, R2 ;  /* 0x0000000278027221 */ /* 0x020fe20000000000 */
[----:B------:R-:W-:Y:S01]  /*4b40*/  FADD R0, R121, R0 ;  /* 0x0000000079007221 */ /* 0x000fe20000000000 */
[----:B---3--:R-:W-:-:S05]  /*4b50*/  FADD R227, R122, R227 ;  /* 0x000000e37ae37221 */ /* 0x008fca0000000000 */
[----:B------:R0:W-:Y:S04]  /*4b60*/  STL [R1], R227 ;  /* 0x000000e301007387 */ /* 0x0001e80000100800 */
[----:B0-----:R-:W3:Y:S02]  /*4b70*/  LDL.LU R227, [R1+0x100] ;  /* 0x0001000001e37983 */ /* 0x001ee40000300800 */
[----:B---3--:R-:W-:-:S05]  /*4b80*/  FADD R227, R123, R227 ;  /* 0x000000e37be37221 */ /* 0x008fca0000000000 */
[----:B------:R0:W-:Y:S04]  /*4b90*/  STL [R1+0x4], R227 ;  /* 0x000004e301007387 */ /* 0x0001e80000100800 */
        /* <DEDUP_REMOVED lines=83> */
[----:B------:R0:W-:Y:S02]  /*50d0*/  STL [R1+0x74], R227 ;  /* 0x000074e301007387 */ /* 0x0001e40000100800 */
.L_x_32:
[----:B------:R-:W-:Y:S02]  /*50e0*/  WARPGROUP.DEPBAR.LE gsb0, 0x0 ;  /* 0x00008000000079c5 */ /* 0x000fe40000010000 */
[----:B------:R-:W3:Y:S02]  /*50f0*/  LDC R24, c[0x0][0x28c] ;  /* 0x0000a300ff187b82 */ /* 0x000ee40000000800 */
[----:B---3--:R-:W-:-:S13]  /*5100*/  ISETP.GE.AND P0, PT, R24, 0x1, PT ;  /* 0x000000011800780c */ /* 0x008fda0003f06270 */
[----:B------:R-:W-:Y:S05]  /*5110*/  @!P0 BRA `(.L_x_33) ;  /* 0x0000000000648947 */ /* 0x000fea0003800000 */
[----:B------:R-:W-:-:S06]  /*5120*/  UISETP.NE.AND UP0, UPT, UR22, 0x3, UPT ;  /* 0x000000031600788c */ /* 0x000fcc000bf05270 */
[----:B------:R-:W-:-:S13]  /*5130*/  PLOP3.LUT P0, PT, PT, PT, UP0, 0x80, 0x0 ;  /* 0x000000000000781c */ /* 0x000fda0003f0f008 */
[----:B------:R-:W-:Y:S05]  /*5140*/  @!P0 BRA `(.L_x_34) ;  /* 0x0000000000048947 */ /* 0x000fea0003800000 */
[----:B------:R-:W-:Y:S01]  /*5150*/  BPT.TRAP 0x1 ;  /* 0x000000040000795c */ /* 0x000fe20000300000 */
.L_x_34:
[----:B0-----:R-:W3:Y:S01]  /*5160*/  LDL R227, [R1+0x78] ;  /* 0x0000780001e37983 */ /* 0x001ee20000100800 */
[----:B------:R-:W-:Y:S01]  /*5170*/  BSSY B0, `(.L_x_35) ;  /* 0x000000f000007945 */ /* 0x000fe20003800000 */
[----:B---3--:R-:W-:-:S13]  /*5180*/  ISETP.NE.AND P0, PT, R227, RZ, PT ;  /* 0x000000ffe300720c */ /* 0x008fda0003f05270 */
[----:B------:R-:W-:Y:S05]  /*5190*/  @!P0 BRA `(.L_x_36) ;  /* 0x0000000000308947 */ /* 0x000fea0003800000 */
[----:B------:R-:W3:Y:S01]  /*51a0*/  LDL R227, [R1+0x7c] ;  /* 0x00007c0001e37983 */ /* 0x000ee20000100800 */
[----:B------:R-:W-:-:S04]  /*51b0*/  UISETP.LT.AND UP0, UPT, UR12, 0x1, UPT ;  /* 0x000000010c00788c */ /* 0x000fc8000bf01270 */
[----:B------:R-:W-:-:S04]  /*51c0*/  USEL UR8, UR12, 0x1, UP0 ;  /* 0x000000010c087887 */ /* 0x000fc80008000000 */
[----:B------:R-:W-:-:S04]  /*51d0*/  UIADD3 UR8, UR5, UR12, -UR8 ;  /* 0x0000000c05087290 */ /* 0x000fc8000fffe808 */
[----:B------:R-:W-:-:S04]  /*51e0*/  UIMAD.WIDE.U32 UR6, UR8, -0x55555555, URZ ;  /* 0xaaaaaaab080678a5 */ /* 0x000fc8000f8e003f */
[----:B------:R-:W-:-:S04]  /*51f0*/  USHF.R.U32.HI UR6, URZ, 0x1, UR7 ;  /* 0x000000013f067899 */ /* 0x000fc80008011607 */
[----:B------:R-:W-:-:S04]  /*5200*/  UIMAD UR8, UR6, -0x3, UR8 ;  /* 0xfffffffd060878a4 */ /* 0x000fc8000f8e0208 */
[----:B------:R-:W-:-:S04]  /*5210*/  ULEA UR8, UR8, UR14, 0x3 ;  /* 0x0000000e08087291 */ /* 0x000fc8000f8e183f */
[----:B------:R-:W-:-:S06]  /*5220*/  UIADD3 UR8, UR8, 0x18, URZ ;  /* 0x0000001808087890 */ /* 0x000fcc000fffe03f */
[----:B------:R-:W-:-:S05]  /*5230*/  IMAD.U32 R24, RZ, RZ, UR8 ;  /* 0x00000008ff187e24 */ /* 0x000fca000f8e00ff */
[----:B---3--:R-:W-:-:S04]  /*5240*/  PRMT R24, R227, 0x654, R24 ;  /* 0x00000654e3187816 */ /* 0x008fc80000000018 */
[----:B------:R0:W-:Y:S03]  /*5250*/  SYNCS.ARRIVE.TRANS64.RED.A1T0 RZ, [R24+URZ], RZ ;  /* 0x000000ff18ff79a7 */ /* 0x0001e6000810043f */
.L_x_36:
[----:B------:R-:W-:Y:S05]  /*5260*/  BSYNC B0 ;  /* 0x0000000000007941 */ /* 0x000fea0003800000 */
.L_x_35:
[----:B------:R-:W-:-:S06]  /*5270*/  UISETP.GT.U32.AND UP0, UPT, UR13, 0x1, UPT ;  /* 0x000000010d00788c */ /* 0x000fcc000bf04070 */
[----:B------:R-:W-:-:S13]  /*5280*/  PLOP3.LUT P0, PT, PT, PT, UP0, 0x80, 0x0 ;  /* 0x000000000000781c */ /* 0x000fda0003f0f008 */
[----:B------:R-:W-:Y:S05]  /*5290*/  @P0 BRA `(.L_x_33) ;  /* 0x0000000000040947 */ /* 0x000fea0003800000 */
[----:B------:R-:W-:Y:S01]  /*52a0*/  BPT.TRAP 0x1 ;  /* 0x000000040000795c */ /* 0x000fe20000300000 */
.L_x_33:
[----:B-----5:R3:W-:Y:S01]  /*52b0*/  STL [R1+0x94], R2 ;  /* 0x0000940201007387 */ /* 0x0207e20000100800 */
[----:B------:R-:W4:Y:S01]  /*52c0*/  LDC R28, c[0x0][0x288] ;  /* 0x0000a200ff1c7b82 */ /* 0x000f220000000800 */
[----:B------:R-:W-:Y:S02]  /*52d0*/  UIADD3 UR9, UR12, UR5, URZ ;  /* 0x000000050c097290 */ /* 0x000fe4000fffe03f */
[----:B------:R0:W-:Y:S01]  /*52e0*/  STL [R1+0x90], R0 ;  /* 0x0000900001007387 */ /* 0x0001e20000100800 */
[----:B------:R-:W-:Y:S01]  /*52f0*/  USHF.R.S32.HI UR10, URZ, 0x1f, UR23 ;  /* 0x0000001f3f0a7899 */ /* 0x000fe20008011417 */
[----:B------:R-:W-:Y:S01]  /*5300*/  ULDC.64 UR14, c[0x0][0x5d0] ;  /* 0x00017400000e7ab9 */ /* 0x000fe20000000a00 */
[----:B------:R-:W-:Y:S01]  /*5310*/  ULDC UR11, c[0x0][0x284] ;  /* 0x0000a100000b7ab9 */ /* 0x000fe20000000800 */
[----:B---3--:R-:W3:Y:S01]  /*5320*/  S2R R2, SR_TID.X ;  /* 0x0000000000027919 */ /* 0x008ee20000002100 */
[----:B0-----:R-:W2:Y:S04]  /*5330*/  LDL.LU R0, [R1+0x88] ;  /* 0x0000880001007983 */ /* 0x001ea80000300800 */
[----:B------:R-:W4:Y:S01]  /*5340*/  LDL.LU R227, [R1+0x8c] ;  /* 0x00008c0001e37983 */ /* 0x000f220000300800 */
[----:B------:R-:W-:-:S02]  /*5350*/  UISETP.GT.U32.AND UP0, UPT, UR9, 0x2, UPT ;  /* 0x000000020900788c */ /* 0x000fc4000bf04070 */
[----:B------:R-:W-:Y:S01]  /*5360*/  UISETP.GE.U32.AND UP1, UPT, UR12, 0x3, UPT ;  /* 0x000000030c00788c */ /* 0x000fe2000bf26070 */
[--C-:B---3--:R-:W-:Y:S02]  /*5370*/  SHF.R.U32.HI R24, RZ, 0x2, R2.reuse ;  /* 0x00000002ff187819 */ /* 0x108fe40000011602 */
[----:B------:R-:W-:Y:S02]  /*5380*/  LOP3.LUT R26, R2, 0x60, RZ, 0xc0, !PT ;  /* 0x00000060021a7812 */ /* 0x000fe400078ec0ff */
[----:B------:R-:W-:Y:S02]  /*5390*/  SHF.R.U32.HI R27, RZ, 0x7, R2 ;  /* 0x00000007ff1b7819 */ /* 0x000fe40000011602 */
[----:B------:R-:W-:Y:S02]  /*53a0*/  LOP3.LUT R25, R24, 0x7, RZ, 0xc0, !PT ;  /* 0x0000000718197812 */ /* 0x000fe400078ec0ff */
[----:B------:R-:W-:Y:S02]  /*53b0*/  SHF.R.U32.HI R26, RZ, 0x1, R26 ;  /* 0x00000001ff1a7819 */ /* 0x000fe4000001161a */
[----:B------:R-:W-:-:S02]  /*53c0*/  LOP3.LUT R24, R27, 0x1, RZ, 0xc0, !PT ;  /* 0x000000011b187812 */ /* 0x000fc400078ec0ff */
[----:B------:R-:W-:-:S03]  /*53d0*/  IADD3 R29, RZ, -R26, -R25 ;  /* 0x8000001aff1d7210 */ /* 0x000fc60007ffe819 */
[C---:B------:R-:W-:Y:S02]  /*53e0*/  IMAD.SHL.U32 R30, R24.reuse, 0x40, RZ ;  /* 0x00000040181e7824 */ /* 0x040fe400078e00ff */
[----:B------:R-:W-:Y:S02]  /*53f0*/  IMAD R29, R24, -0x40, R29 ;  /* 0xffffffc0181d7824 */ /* 0x000fe400078e021d */
[----:B------:R-:W-:Y:S01]  /*5400*/  IMAD.SHL.U32 R24, R2, 0x2, RZ ;  /* 0x0000000202187824 */ /* 0x000fe200078e00ff */
[----:B------:R-:W-:-:S04]  /*5410*/  LOP3.LUT R27, R30, 0x40, R25, 0xe2, !PT ;  /* 0x000000401e1b7812 */ /* 0x000fc800078ee219 */
[----:B------:R-:W-:Y:S02]  /*5420*/  LOP3.LUT R30, R24, 0x6, RZ, 0xc0, !PT ;  /* 0x00000006181e7812 */ /* 0x000fe400078ec0ff */
[----:B------:R-:W-:Y:S02]  /*5430*/  LOP3.LUT R24, R2, 0x3, RZ, 0xc0, !PT ;  /* 0x0000000302187812 */ /* 0x000fe400078ec0ff */
[----:B------:R0:W5:Y:S01]  /*5440*/  LDL.LU R2, [R1+0x94] ;  /* 0x0000940001027983 */ /* 0x0001620000300800 */
[----:B------:R-:W-:Y:S01]  /*5450*/  UIMAD.WIDE.U32 UR6, UR9, -0x55555555, URZ ;  /* 0xaaaaaaab090678a5 */ /* 0x000fe2000f8e003f */
[----:B--2---:R-:W-:Y:S01]  /*5460*/  PRMT R30, R30, 0x6540, R0 ;  /* 0x000065401e1e7816 */ /* 0x004fe20000000000 */
[----:B------:R-:W-:Y:S02]  /*5470*/  IMAD.SHL.U32 R35, R0, 0x100, RZ ;  /* 0x0000010000237824 */ /* 0x000fe400078e00ff */
[----:B------:R0:W5:Y:S01]  /*5480*/  LDL.LU R0, [R1+0x90] ;  /* 0x0000900001007983 */ /* 0x0001620000300800 */
[----:B----4-:R-:W-:Y:S01]  /*5490*/  IMAD R34, R24, -0x2, R28 ;  /* 0xfffffffe18227824 */ /* 0x010fe200078e021c */
[----:B------:R-:W-:Y:S01]  /*54a0*/  UIMAD UR5, UR10, UR14, URZ ;  /* 0x0000000e0a0572a4 */ /* 0x000fe2000f8e023f */
[----:B------:R-:W-:Y:S01]  /*54b0*/  ISETP.GE.AND P0, PT, R35, R28, PT ;  /* 0x0000001c2300720c */ /* 0x000fe20003f06270 */
[C---:B------:R-:W-:Y:S01]  /*54c0*/  IMAD.SHL.U32 R28, R227.reuse, 0x80, RZ ;  /* 0x00000080e31c7824 */ /* 0x040fe200078e00ff */
[----:B------:R-:W-:Y:S01]  /*54d0*/  UISETP.LT.U32.AND UP0, UPT, UR12, 0x3, UP0 ;  /* 0x000000030c00788c */ /* 0x000fe20008701070 */
[--C-:B------:R-:W-:Y:S01]  /*54e0*/  SHF.R.S32.HI R31, RZ, 0x1f, R30.reuse ;  /* 0x0000001fff1f7819 */ /* 0x100fe2000001141e */
[----:B------:R-:W-:Y:S01]  /*54f0*/  UIMAD UR8, UR23, UR15, UR5 ;  /* 0x0000000f170872a4 */ /* 0x000fe2000f8e0205 */
[----:B------:R-:W-:Y:S01]  /*5500*/  IMAD.U32 R25, RZ, RZ, UR14 ;  /* 0x0000000eff197e24 */ /* 0x000fe2000f8e00ff */
[C---:B------:R-:W-:Y:S01]  /*5510*/  ISETP.GE.OR P0, PT, R28.reuse, UR11, P0 ;  /* 0x0000000b1c007c0c */ /* 0x040fe20008706670 */
[----:B------:R-:W-:Y:S01]  /*5520*/  USEL UR5, URZ, 0x1, !UP0 ;  /* 0x000000013f057887 */ /* 0x000fe2000c000000 */
[----:B------:R-:W-:Y:S01]  /*5530*/  IMAD.WIDE R32, R227, 0x80, RZ ;  /* 0x00000080e3207825 */ /* 0x000fe200078e02ff */
[----:B------:R-:W-:Y:S01]  /*5540*/  USHF.R.U32.HI UR6, URZ, 0x1, UR7 ;  /* 0x000000013f067899 */ /* 0x000fe20008011607 */
[----:B------:R-:W-:Y:S01]  /*5550*/  IADD3 R38, -R28, UR11, R29 ;  /* 0x0000000b1c267c10 */ /* 0x000fe2000fffe11d */
[----:B------:R-:W-:Y:S01]  /*5560*/  ULOP3.LUT UR4, UR4, UR5, URZ, 0x3c, !UPT ;  /* 0x0000000504047292 */ /* 0x000fe2000f8e3c3f */
[----:B------:R-:W-:Y:S01]  /*5570*/  IMAD.WIDE.U32 R24, R25, UR23, R30 ;  /* 0x0000001719187c25 */ /* 0x000fe2000f8e001e */
[----:B------:R-:W-:Y:S01]  /*5580*/  UIMAD UR5, UR6, -0x3, UR9 ;  /* 0xfffffffd060578a4 */ /* 0x000fe2000f8e0209 */
[----:B------:R-:W-:Y:S01]  /*5590*/  LOP3.LUT R39, R32, R27, R26, 0xfe, !PT ;  /* 0x0000001b20277212 */ /* 0x000fe200078efe1a */
[----:B------:R-:W-:Y:S01]  /*55a0*/  @UP1 ULOP3.LUT UR4, UR4, 0x1, UR6, 0x78, !UPT ;  /* 0x0000000104041892 */ /* 0x000fe2000f8e7806 */
[----:B------:R-:W-:-:S02]  /*55b0*/  VIADD R25, R25, UR8 ;  /* 0x0000000819197c36 */ /* 0x000fc40008000000 */
[----:B------:R-:W-:Y:S02]  /*55c0*/  IMAD.IADD R35, R34, 0x1, -R35 ;  /* 0x0000000122237824 */ /* 0x000fe400078e0a23 */
[----:B------:R-:W-:Y:S01]  /*55d0*/  IMAD.MOV.U32 R34, RZ, RZ, -0x1 ;  /* 0xffffffffff227424 */ /* 0x000fe200078e00ff */
[----:B0-----:R-:W-:Y:S06]  /*55e0*/  @P0 BRA `(.L_x_37) ;  /* 0x0000008c00980947 */ /* 0x001fec0003800000 */
[----:B------:R-:W0:Y:S01]  /*55f0*/  LDC.64 R28, c[0x0][0x5c8] ;  /* 0x00017200ff1c7b82 */ /* 0x000e220000000a00 */
[----:B------:R-:W-:Y:S01]  /*5600*/  ULDC.64 UR6, c[0x0][0x5c0] ;  /* 0x0001700000067ab9 */ /* 0x000fe20000000a00 */
[----:B------:R-:W-:Y:S01]  /*5610*/  BSSY B0, `(.L_x_37) ;  /* 0x00008e3000007945 */ /* 0x000fe20003800000 */
[-C--:B0-----:R-:W-:Y:S02]  /*5620*/  IMAD R26, R33, R28.reuse, RZ ;  /* 0x0000001c211a7224 */ /* 0x081fe400078e02ff */
[----:B------:R-:W-:-:S04]  /*5630*/  IMAD.WIDE.U32 R24, R39, R28, R24 ;  /* 0x0000001c27187225 */ /* 0x000fc800078e0018 */
[----:B------:R-:W-:Y:S01]  /*5640*/  IMAD R27, R39, R29, R26 ;  /* 0x0000001d271b7224 */ /* 0x000fe200078e021a */
[----:B------:R-:W-:Y:S02]  /*5650*/  LEA R26, P0, R28, R24, 0x3 ;  /* 0x000000181c1a7211 */ /* 0x000fe400078018ff */
[----:B------:R-:W-:Y:S01]  /*5660*/  IADD3 R24, P1, R24, UR6, RZ ;  /* 0x0000000618187c10 */ /* 0x000fe2000ff3e0ff */
[----:B------:R-:W-:Y:S01]  /*5670*/  IMAD.IADD R27, R25, 0x1, R27 ;  /* 0x00000001191b7824 */ /* 0x000fe200078e021b */
[----:B------:R-:W-:-:S04]  /*5680*/  IADD3 R26, P3, R26, UR6, RZ ;  /* 0x000000061a1a7c10 */ /* 0x000fc8000ff7e0ff */
[----:B------:R-:W-:Y:S02]  /*5690*/  LEA.HI.X R28, R28, R27, R29, 0x3, P0 ;  /* 0x0000001b1c1c7211 */ /* 0x000fe400000f1c1d */
[----:B------:R-:W-:Y:S02]  /*56a0*/  FSETP.NEU.AND P0, PT, RZ, UR21, PT ;  /* 0x00000015ff007c0b */ /* 0x000fe4000bf0d000 */
[----:B------:R-:W-:Y:S02]  /*56b0*/  IADD3.X R25, R27, UR7, RZ, P1, !PT ;  /* 0x000000071b197c10 */ /* 0x000fe40008ffe4ff */
[----:B------:R-:W-:-:S09]  /*56c0*/  IADD3.X R27, R28, UR7, RZ, P3, !PT ;  /* 0x000000071c1b7c10 */ /* 0x000fd20009ffe4ff */
[----:B------:R-:W-:Y:S05]  /*56d0*/  @!P0 BRA `(.L_x_38) ;  /* 0x0000006800d88947 */ /* 0x000fea0003800000 */
[----:B------:R-:W-:Y:S01]  /*56e0*/  ULDC.64 UR8, c[0x0][0x5b8] ;  /* 0x00016e0000087ab9 */ /* 0x000fe20000000a00 */
[----:B------:R-:W-:Y:S01]  /*56f0*/  ISETP.GE.AND P0, PT, R38, 0x1, PT ;  /* 0x000000012600780c */ /* 0x000fe20003f06270 */
[----:B------:R-:W-:Y:S02]  /*5700*/  UIMAD UR6, UR10, UR8, URZ ;  /* 0x000000080a0672a4 */ /* 0x000fe4000f8e023f */
[----:B------:R-:W-:Y:S01]  /*5710*/  IMAD.U32 R29, RZ, RZ, UR8 ;  /* 0x00000008ff1d7e24 */ /* 0x000fe2000f8e00ff */
[----:B------:R-:W-:Y:S01]  /*5720*/  BSSY B1, `(.L_x_39) ;  /* 0x000000f000017945 */ /* 0x000fe20003800000 */
[----:B------:R-:W-:Y:S01]  /*5730*/  ISETP.LT.OR P4, PT, R35, 0x1, !P0 ;  /* 0x000000012300780c */ /* 0x000fe20004781670 */
[----:B------:R-:W-:Y:S02]  /*5740*/  UIMAD UR6, UR23, UR9, UR6 ;  /* 0x00000009170672a4 */ /* 0x000fe4000f8e0206 */
[----:B------:R-:W-:Y:S01]  /*5750*/  IMAD.WIDE.U32 R30, R29, UR23, R30 ;  /* 0x000000171d1e7c25 */ /* 0x000fe2000f8e001e */
[----:B------:R-:W-:-:S03]  /*5760*/  ULDC.64 UR8, c[0x0][0x5a8] ;  /* 0x00016a0000087ab9 */ /* 0x000fc60000000a00 */
[----:B------:R-:W-:Y:S01]  /*5770*/  VIADD R31, R31, UR6 ;  /* 0x000000061f1f7c36 */ /* 0x000fe20008000000 */
[----:B------:R-:W-:Y:S02]  /*5780*/  ULDC.64 UR6, c[0x0][0x5b0] ;  /* 0x00016c0000067ab9 */ /* 0x000fe40000000a00 */
[----:B------:R-:W-:Y:S02]  /*5790*/  IMAD R36, R33, UR6, RZ ;  /* 0x0000000621247c24 */ /* 0x000fe4000f8e02ff */
[----:B------:R-:W-:-:S04]  /*57a0*/  IMAD.WIDE.U32 R28, R39, UR6, R30 ;  /* 0x00000006271c7c25 */ /* 0x000fc8000f8e001e */
[--C-:B------:R-:W-:Y:S01]  /*57b0*/  IMAD R37, R39, UR7, R36.reuse ;  /* 0x0000000727257c24 */ /* 0x100fe2000f8e0224 */
[----:B------:R-:W-:Y:S02]  /*57c0*/  IADD3 R28, P1, R28, UR8, RZ ;  /* 0x000000081c1c7c10 */ /* 0x000fe4000ff3e0ff */
[----:B------:R-:W-:Y:S02]  /*57d0*/  PRMT R36, RZ, 0x7610, R36 ;  /* 0x00007610ff247816 */ /* 0x000fe40000000024 */
[----:B------:R-:W-:Y:S01]  /*57e0*/  IADD3.X R29, R29, UR9, R37, P1, !PT ;  /* 0x000000091d1d7c10 */ /* 0x000fe20008ffe425 */
[----:B------:R-:W-:Y:S08]  /*57f0*/  @P4 BRA `(.L_x_40) ;  /* 0x0000000000044947 */ /* 0x000ff00003800000 */
[----:B------:R0:W5:Y:S02]  /*5800*/  LDG.E.U8 R36, desc[UR18][R28.64] ;  /* 0x000000121c247981 */ /* 0x000164000c1e1100 */
.L_x_40:
[----:B------:R-:W-:Y:S05]  /*5810*/  BSYNC B1 ;  /* 0x0000000000017941 */ /* 0x000fea0003800000 */
.L_x_39:
[----:B-----5:R-:W-:Y:S01]  /*5820*/  LOP3.LUT R36, R36, 0xff, RZ, 0xc0, !PT ;  /* 0x000000ff24247812 */ /* 0x020fe200078ec0ff */
[----:B------:R-:W-:Y:S01]  /*5830*/  BSSY B1, `(.L_x_41) ;  /* 0x000000b000017945 */ /* 0x000fe20003800000 */
[----:B------:R-:W-:Y:S02]  /*5840*/  ISETP.LT.OR P3, PT, R35, 0x2, !P0 ;  /* 0x000000022300780c */ /* 0x000fe40004761670 */
[----:B------:R-:W-:-:S05]  /*5850*/  F2FP.F16.E5M2.UNPACK_B R36, R36 ;  /* 0x00000024ff24723e */ /* 0x000fca00020004ff */
[----:B------:R-:W-:-:S05]  /*5860*/  HADD2.F32 R36, -RZ, R36.H0_H0 ;  /* 0x20000024ff247230 */ /* 0x000fca0000004100 */
[----:B------:R-:W-:Y:S01]  /*5870*/  FMUL R37, R36, UR21 ;  /* 0x0000001524257c20 */ /* 0x000fe20008400000 */
[----:B------:R-:W-:-:S03]  /*5880*/  PRMT R36, RZ, 0x7610, R36 ;  /* 0x00007610ff247816 */ /* 0x000fc60000000024 */
[----:B------:R-:W-:-:S05]  /*5890*/  FFMA R37, R226, UR20, R37 ;  /* 0x00000014e2257c23 */ /* 0x000fca0008000025 */
[----:B------:R-:W-:-:S05]  /*58a0*/  F2FP.SATFINITE.E5M2.F32.PACK_AB_MERGE_C R37, RZ, R37, RZ ;  /* 0x00000025ff25723e */ /* 0x000fca00048060ff */
[----:B------:R2:W-:Y:S01]  /*58b0*/  @!P4 STG.E.U8 desc[UR18][R24.64], R37 ;  /* 0x000000251800c986 */ /* 0x0005e2000c101112 */
[----:B------:R-:W-:Y:S05]  /*58c0*/  @P3 BRA `(.L_x_42) ;  /* 0x0000000000043947 */ /* 0x000fea0003800000 */
[----:B------:R3:W5:Y:S02]  /*58d0*/  LDG.E.U8 R36, desc[UR18][R28.64+0x1] ;  /* 0x000001121c247981 */ /* 0x000764000c1e1100 */
.L_x_42:
[----:B------:R-:W-:Y:S05]  /*58e0*/  BSYNC B1 ;  /* 0x0000000000017941 */ /* 0x000fea0003800000 */
.L_x_41:
[----:B-----5:R-:W-:Y:S01]  /*58f0*/  LOP3.LUT R36, R36, 0xff, RZ, 0xc0, !PT ;  /* 0x000000ff24247812 */ /* 0x020fe200078ec0ff */
[----:B------:R-:W-:Y:S01]  /*5900*/  BSSY B1, `(.L_x_43) ;  /* 0x0000013000017945 */ /* 0x000fe20003800000 */
[----:B--2---:R-:W-:Y:S02]  /*5910*/  IADD3 R37, P1, R39, 0x8, RZ ;  /* 0x0000000827257810 */ /* 0x004fe40007f3e0ff */
[----:B------:R-:W-:-:S03]  /*5920*/  F2FP.F16.E5M2.UNPACK_B R36, R36 ;  /* 0x00000024ff24723e */ /* 0x000fc600020004ff */
[----:B------:R-:W-:Y:S01]  /*5930*/  IMAD.X R32, RZ, RZ, R33, P1 ;  /* 0x000000ffff207224 */ /* 0x000fe200008e0621 */
[----:B------:R-:W-:Y:S01]  /*5940*/  ISETP.GE.AND P1, PT, R38, 0x9, PT ;  /* 0x000000092600780c */ /* 0x000fe20003f26270 */
[----:B------:R-:W-:Y:S02]  /*5950*/  HADD2.F32 R36, -RZ, R36.H0_H0 ;  /* 0x20000024ff247230 */ /* 0x000fe40000004100 */
[----:B------:R-:W-:Y:S01]  /*5960*/  IMAD R32, R32, UR6, RZ ;  /* 0x0000000620207c24 */ /* 0x000fe2000f8e02ff */
[----:B------:R-:W-:Y:S01]  /*5970*/  ISETP.LT.OR P5, PT, R35, 0x1, !P1 ;  /* 0x000000012300780c */ /* 0x000fe20004fa1670 */
[----:B------:R-:W-:-:S04]  /*5980*/  IMAD.WIDE.U32 R30, R37, UR6, R30 ;  /* 0x00000006251e7c25 */ /* 0x000fc8000f8e001e */
[----:B------:R-:W-:Y:S01]  /*5990*/  FMUL R36, R36, UR21 ;  /* 0x0000001524247c20 */ /* 0x000fe20008400000 */
[----:B------:R-:W-:-:S03]  /*59a0*/  IMAD R37, R37, UR7, R32 ;  /* 0x0000000725257c24 */ /* 0x000fc6000f8e0220 */
[----:B------:R-:W-:Y:S01]  /*59b0*/  FFMA R36, R225, UR20, R36 ;  /* 0x00000014e1247c23 */ /* 0x000fe20008000024 */
[----:B------:R-:W-:Y:S02]  /*59c0*/  IADD3 R30, P4, R30, UR8, RZ ;  /* 0x000000081e1e7c10 */ /* 0x000fe4000ff9e0ff */
[----:B------:R-:W-:Y:S02]  /*59d0*/  PRMT R32, RZ, 0x7610, R32 ;  /* 0x00007610ff207816 */ /* 0x000fe40000000020 */
[----:B------:R-:W-:Y:S02]  /*59e0*/  F2FP.SATFINITE.E5M2.F32.PACK_AB_MERGE_C R33, RZ, R36, RZ ;  /* 0x00000024ff21723e */ /* 0x000fe400048060ff */
[----:B------:R-:W-:-:S03]  /*59f0*/  IADD3.X R31, R31, UR9, R37, P4, !PT ;  /* 0x000000091f1f7c10 */ /* 0x000fc6000a7fe425 */
[----:B------:R2:W-:Y:S01]  /*5a00*/  @!P3 STG.E.U8 desc[UR18][R24.64+0x1], R33 ;  /* 0x000001211800b986 */ /* 0x0005e2000c101112 */
[----:B------:R-:W-:Y:S05]  /*5a10*/  @P5 BRA `(.L_x_44) ;  /* 0x0000000000045947 */ /* 0x000fea0003800000 */
[----:B------:R4:W5:Y:S02]  /*5a20*/  LDG.E.U8 R32, desc[UR18][R30.64] ;  /* 0x000000121e207981 */ /* 0x000964000c1e1100 */
.L_x_44:
[----:B------:R-:W-:Y:S05]  /*5a30*/  BSYNC B1 ;  /* 0x0000000000017941 */ /* 0x000fea0003800000 */
.L_x_43:
[----:B-----5:R-:W-:Y:S01]  /*5a40*/  LOP3.LUT R32, R32, 0xff, RZ, 0xc0, !PT ;  /* 0x000000ff20207812 */ /* 0x020fe200078ec0ff */
[----:B------:R-:W-:Y:S01]  /*5a50*/  BSSY B1, `(.L_x_45) ;  /* 0x000000b000017945 */ /* 0x000fe20003800000 */
[----:B------:R-:W-:Y:S02]  /*5a60*/  ISETP.LT.OR P3, PT, R35, 0x2, !P1 ;  /* 0x000000022300780c */ /* 0x000fe40004f61670 */
[----:B------:R-:W-:-:S05]  /*5a70*/  F2FP.F16.E5M2.UNPACK_B R32, R32 ;  /* 0x00000020ff20723e */ /* 0x000fca00020004ff */
[----:B------:R-:W-:-:S05]  /*5a80*/  HADD2.F32 R32, -RZ, R32.H0_H0 ;  /* 0x20000020ff207230 */ /* 0x000fca0000004100 */
[----:B--2---:R-:W-:Y:S01]  /*5a90*/  FMUL R33, R32, UR21 ;  /* 0x0000001520217c20 */ /* 0x004fe20008400000 */
[----:B------:R-:W-:-:S03]  /*5aa0*/  PRMT R32, RZ, 0x7610, R32 ;  /* 0x00007610ff207816 */ /* 0x000fc60000000020 */
[----:B------:R-:W-:-:S05]  /*5ab0*/  FFMA R33, R224, UR20, R33 ;  /* 0x00000014e0217c23 */ /* 0x000fca0008000021 */
[----:B------:R-:W-:-:S05]  /*5ac0*/  F2FP.SATFINITE.E5M2.F32.PACK_AB_MERGE_C R33, RZ, R33, RZ ;  /* 0x00000021ff21723e */ /* 0x000fca00048060ff */
[----:B------:R2:W-:Y:S01]  /*5ad0*/  @!P5 STG.E.U8 desc[UR18][R26.64], R33 ;  /* 0x000000211a00d986 */ /* 0x0005e2000c101112 */
[----:B------:R-:W-:Y:S05]  /*5ae0*/  @P3 BRA `(.L_x_46) ;  /* 0x0000000000043947 */ /* 0x000fea0003800000 */
[----:B------:R0:W5:Y:S02]  /*5af0*/  LDG.E.U8 R32, desc[UR18][R30.64+0x1] ;  /* 0x000001121e207981 */ /* 0x000164000c1e1100 */
.L_x_46:
[----:B------:R-:W-:Y:S05]  /*5b00*/  BSYNC B1 ;  /* 0x0000000000017941 */ /* 0x000fea0003800000 */
.L_x_45:
[----:B-----5:R-:W-:Y:S01]  /*5b10*/  LOP3.LUT R32, R32, 0xff, RZ, 0xc0, !PT ;  /* 0x000000ff20207812 */ /* 0x020fe200078ec0ff */
[----:B------:R-:W-:Y:S01]  /*5b20*/  BSSY B1, `(.L_x_47) ;  /* 0x000000b000017945 */ /* 0x000fe20003800000 */
[----:B------:R-:W-:Y:S02]  /*5b30*/  ISETP.LT.OR P4, PT, R35, 0x9, !P0 ;  /* 0x000000092300780c */ /* 0x000fe40004781670 */
[----:B------:R-:W-:-:S05]  /*5b40*/  F2FP.F16.E5M2.UNPACK_B R32, R32 ;  /* 0x00000020ff20723e */ /* 0x000fca00020004ff */
[----:B------:R-:W-:-:S05]  /*5b50*/  HADD2.F32 R32, -RZ, R32.H0_H0 ;  /* 0x20000020ff207230 */ /* 0x000fca0000004100 */
[----:B------:R-:W-:-:S04]  /*5b60*/  FMUL R32, R32, UR21 ;  /* 0x0000001520207c20 */ /* 0x000fc80008400000 */
[----:B------:R-:W-:-:S05]  /*5b70*/  FFMA R32, R223, UR20, R32 ;  /* 0x00000014df207c23 */ /* 0x000fca0008000020 */
[----:B--2---:R-:W-:Y:S02]  /*5b80*/  F2FP.SATFINITE.E5M2.F32.PACK_AB_MERGE_C R33, RZ, R32, RZ ;  /* 0x00000020ff21723e */ /* 0x004fe400048060ff */
[----:B------:R-:W-:-:S03]  /*5b90*/  PRMT R32, RZ, 0x7610, R32 ;  /* 0x00007610ff207816 */ /* 0x000fc60000000020 */
[----:B------:R2:W-:Y:S01]  /*5ba0*/  @!P3 STG.E.U8 desc[UR18][R26.64+0x1], R33 ;  /* 0x000001211a00b986 */ /* 0x0005e2000c101112 */
[----:B------:R-:W-:Y:S05]  /*5bb0*/  @P4 BRA `(.L_x_48) ;  /* 0x0000000000044947 */ /* 0x000fea0003800000 */
[----:B------:R0:W5:Y:S02]  /*5bc0*/  LDG.E.U8 R32, desc[UR18][R28.64+0x8] ;  /* 0x000008121c207981 */ /* 0x000164000c1e1100 */
.L_x_48:
[----:B------:R-:W-:Y:S05]  /*5bd0*/  BSYNC B1 ;  /* 0x0000000000017941 */ /* 0x000fea0003800000 */
.L_x_47:
        /* <DEDUP_REMOVED lines=12> */
.L_x_50:
[----:B------:R-:W-:Y:S05]  /*5ca0*/  BSYNC B1 ;  /* 0x0000000000017941 */ /* 0x000fea0003800000 */
.L_x_49:
        /* <DEDUP_REMOVED lines=12> */
.L_x_52:
[----:B------:R-:W-:Y:S05]  /*5d70*/  BSYNC B1 ;  /* 0x0000000000017941 */ /* 0x000fea0003800000 */
.L_x_51:
        /* <DEDUP_REMOVED lines=12> */
.L_x_54:
[----:B------:R-:W-:Y:S05]  /*5e40*/  BSYNC B1 ;  /* 0x0000000000017941 */ /* 0x000fea0003800000 */
.L_x_53:
        /* <DEDUP_REMOVED lines=12> */
.L_x_56:
[----:B------:R-:W-:Y:S05]  /*5f10*/  BSYNC B1 ;  /* 0x0000000000017941 */ /* 0x000fea0003800000 */
.L_x_55:
        /* <DEDUP_REMOVED lines=12> */
.L_x_58:
[----:B------:R-:W-:Y:S05]  /*5fe0*/  BSYNC B1 ;  /* 0x0000000000017941 */ /* 0x000fea0003800000 */
.L_x_57:
        /* <DEDUP_REMOVED lines=12> */
.L_x_60:
[----:B------:R-:W-:Y:S05]  /*60b0*/  BSYNC B1 ;  /* 0x0000000000017941 */ /* 0x000fea0003800000 */
.L_x_59:
        /* <DEDUP_REMOVED lines=12> */
.L_x_62:
[----:B------:R-:W-:Y:S05]  /*6180*/  BSYNC B1 ;  /* 0x0000000000017941 */ /* 0x000fea0003800000 */
.L_x_61:
        /* <DEDUP_REMOVED lines=12> */
.L_x_64:
[----:B------:R-:W-:Y:S05]  /*6250*/  BSYNC B1 ;  /* 0x0000000000017941 */ /* 0x000fea0003800000 */
.L_x_63:
        /* <DEDUP_REMOVED lines=12> */
.L_x_66:
[----:B------:R-:W-:Y:S05]  /*6320*/  BSYNC B1 ;  /* 0x0000000000017941 */ /* 0x000fea0003800000 */
.L_x_65:
        /* <DEDUP_REMOVED lines=12> */
.L_x_68:
[----:B------:R-:W-:Y:S05]  /*63f0*/  BSYNC B1 ;  /* 0x0000000000017941 */ /* 0x000fea0003800000 */
.L_x_67:
        /* <DEDUP_REMOVED lines=12> */
.L_x_70:
[----:B------:R-:W-:Y:S05]  /*64c0*/  BSYNC B1 ;  /* 0x0000000000017941 */ /* 0x000fea0003800000 */
.L_x_69:
        /* <DEDUP_REMOVED lines=12> */
.L_x_72:
[----:B------:R-:W-:Y:S05]  /*6590*/  BSYNC B1 ;  /* 0x0000000000017941 */ /* 0x000fea0003800000 */
.L_x_71:
        /* <DEDUP_REMOVED lines=12> */
.L_x_74:
[----:B------:R-:W-:Y:S05]  /*6660*/  BSYNC B1 ;  /* 0x0000000000017941 */ /* 0x000fea0003800000 */
.L_x_73:
        /* <DEDUP_REMOVED lines=12> */
.L_x_76:
[----:B------:R-:W-:Y:S05]  /*6730*/  BSYNC B1 ;  /* 0x0000000000017941 */ /* 0x000fea0003800000 */
.L_x_75:
        /* <DEDUP_REMOVED lines=12> */
.L_x_78:
[----:B------:R-:W-:Y:S05]  /*6800*/  BSYNC B1 ;  /* 0x0000000000017941 */ /* 0x000fea0003800000 */
.L_x_77:
        /* <DEDUP_REMOVED lines=12> */
.L_x_80:
[----:B------:R-:W-:Y:S05]  /*68d0*/  BSYNC B1 ;  /* 0x0000000000017941 */ /* 0x000fea0003800000 */
.L_x_79:
        /* <DEDUP_REMOVED lines=12> */
.L_x_82:
[----:B------:R-:W-:Y:S05]  /*69a0*/  BSYNC B1 ;  /* 0x0000000000017941 */ /* 0x000fea0003800000 */
.L_x_81:
        /* <DEDUP_REMOVED lines=12> */
.L_x_84:
[----:B------:R-:W-:Y:S05]  /*6a70*/  BSYNC B1 ;  /* 0x0000000000017941 */ /* 0x000fea0003800000 */
.L_x_83:
        /* <DEDUP_REMOVED lines=12> */
.L_x_86:
[----:B------:R-:W-:Y:S05]  /*6b40*/  BSYNC B1 ;  /* 0x0000000000017941 */ /* 0x000fea0003800000 */
.L_x_85:
        /* <DEDUP_REMOVED lines=12> */
.L_x_88:
[----:B------:R-:W-:Y:S05]  /*6c10*/  BSYNC B1 ;  /* 0x0000000000017941 */ /* 0x000fea0003800000 */
.L_x_87:
        /* <DEDUP_REMOVED lines=12> */
.L_x_90:
[----:B------:R-:W-:Y:S05]  /*6ce0*/  BSYNC B1 ;  /* 0x0000000000017941 */ /* 0x000fea0003800000 */
.L_x_89:
        /* <DEDUP_REMOVED lines=12> */
.L_x_92:
[----:B------:R-:W-:Y:S05]  /*6db0*/  BSYNC B1 ;  /* 0x0000000000017941 */ /* 0x000fea0003800000 */
.L_x_91:
        /* <DEDUP_REMOVED lines=12> */
.L_x_94:
[----:B------:R-:W-:Y:S05]  /*6e80*/  BSYNC B1 ;  /* 0x0000000000017941 */ /* 0x000fea0003800000 */
.L_x_93:
        /* <DEDUP_REMOVED lines=12> */
.L_x_96:
[----:B------:R-:W-:Y:S05]  /*6f50*/  BSYNC B1 ;  /* 0x0000000000017941 */ /* 0x000fea0003800000 */
.L_x_95:
        /* <DEDUP_REMOVED lines=12> */
.L_x_98:
[----:B------:R-:W-:Y:S05]  /*7020*/  BSYNC B1 ;  /* 0x0000000000017941 */ /* 0x000fea0003800000 */
.L_x_97:
        /* <DEDUP_REMOVED lines=12> */
.L_x_100:
[----:B------:R-:W-:Y:S05]  /*70f0*/  BSYNC B1 ;  /* 0x0000000000017941 */ /* 0x000fea0003800000 */
.L_x_99:
        /* <DEDUP_REMOVED lines=12> */
.L_x_102:
[----:B------:R-:W-:Y:S05]  /*71c0*/  BSYNC B1 ;  /* 0x0000000000017941 */ /* 0x000fea0003800000 */
.L_x_101:
        /* <DEDUP_REMOVED lines=12> */
.L_x_104:
[----:B------:R-:W-:Y:S05]  /*7290*/  BSYNC B1 ;  /* 0x0000000000017941 */ /* 0x000fea0003800000 */
.L_x_103:
        /* <DEDUP_REMOVED lines=12> */
.L_x_106:
[----:B------:R-:W-:Y:S05]  /*7360*/  BSYNC B1 ;  /* 0x0000000000017941 */ /* 0x000fea0003800000 */
.L_x_105:
        /* <DEDUP_REMOVED lines=12> */
.L_x_108:
[----:B------:R-:W-:Y:S05]  /*7430*/  BSYNC B1 ;  /* 0x0000000000017941 */ /* 0x000fea0003800000 */
.L_x_107:
        /* <DEDUP_REMOVED lines=12> */
.L_x_110:
[----:B------:R-:W-:Y:S05]  /*7500*/  BSYNC B1 ;  /* 0x0000000000017941 */ /* 0x000fea0003800000 */
.L_x_109:
        /* <DEDUP_REMOVED lines=12> */
.L_x_112:
[----:B------:R-:W-:Y:S05]  /*75d0*/  BSYNC B1 ;  /* 0x0000000000017941 */ /* 0x000fea0003800000 */
.L_x_111:
        /* <DEDUP_REMOVED lines=12> */
.L_x_114:
[----:B------:R-:W-:Y:S05]  /*76a0*/  BSYNC B1 ;  /* 0x0000000000017941 */ /* 0x000fea0003800000 */
.L_x_113:
        /* <DEDUP_REMOVED lines=12> */
.L_x_116:
[----:B------:R-:W-:Y:S05]  /*7770*/  BSYNC B1 ;  /* 0x0000000000017941 */ /* 0x000fea0003800000 */
.L_x_115:
        /* <DEDUP_REMOVED lines=12> */
.L_x_118:
[----:B------:R-:W-:Y:S05]  /*7840*/  BSYNC B1 ;  /* 0x0000000000017941 */ /* 0x000fea0003800000 */
.L_x_117:
        /* <DEDUP_REMOVED lines=12> */
.L_x_120:
[----:B------:R-:W-:Y:S05]  /*7910*/  BSYNC B1 ;  /* 0x0000000000017941 */ /* 0x000fea0003800000 */
.L_x_119:
        /* <DEDUP_REMOVED lines=12> */
.L_x_122:
[----:B------:R-:W-:Y:S05]  /*79e0*/  BSYNC B1 ;  /* 0x0000000000017941 */ /* 0x000fea0003800000 */
.L_x_121:
        /* <DEDUP_REMOVED lines=12> */
.L_x_124:
[----:B------:R-:W-:Y:S05]  /*7ab0*/  BSYNC B1 ;  /* 0x0000000000017941 */ /* 0x000fea0003800000 */
.L_x_123:
        /* <DEDUP_REMOVED lines=12> */
.L_x_126:
[----:B------:R-:W-:Y:S05]  /*7b80*/  BSYNC B1 ;  /* 0x0000000000017941 */ /* 0x000fea0003800000 */
.L_x_125:
        /* <DEDUP_REMOVED lines=12> */
.L_x_128:
[----:B------:R-:W-:Y:S05]  /*7c50*/  BSYNC B1 ;  /* 0x0000000000017941 */ /* 0x000fea0003800000 */
.L_x_127:
        /* <DEDUP_REMOVED lines=12> */
.L_x_130:
[----:B------:R-:W-:Y:S05]  /*7d20*/  BSYNC B1 ;  /* 0x0000000000017941 */ /* 0x000fea0003800000 */
.L_x_129:
        /* <DEDUP_REMOVED lines=12> */
.L_x_132:
[----:B------:R-:W-:Y:S05]  /*7df0*/  BSYNC B1 ;  /* 0x0000000000017941 */ /* 0x000fea0003800000 */
.L_x_131:
        /* <DEDUP_REMOVED lines=12> */
.L_x_134:
[----:B------:R-:W-:Y:S05]  /*7ec0*/  BSYNC B1 ;  /* 0x0000000000017941 */ /* 0x000fea0003800000 */
.L_x_133:
        /* <DEDUP_REMOVED lines=12> */
.L_x_136:
[----:B------:R-:W-:Y:S05]  /*7f90*/  BSYNC B1 ;  /* 0x0000000000017941 */ /* 0x000fea0003800000 */
.L_x_135:
        /* <DEDUP_REMOVED lines=12> */
.L_x_138:
[----:B------:R-:W-:Y:S05]  /*8060*/  BSYNC B1 ;  /* 0x0000000000017941 */ /* 0x000fea0003800000 */
.L_x_137:
        /* <DEDUP_REMOVED lines=12> */
.L_x_140:
[----:B------:R-:W-:Y:S05]  /*8130*/  BSYNC B1 ;  /* 0x0000000000017941 */ /* 0x000fea0003800000 */
.L_x_139:
        /* <DEDUP_REMOVED lines=12> */
.L_x_142:
[----:B------:R-:W-:Y:S05]  /*8200*/  BSYNC B1 ;  /* 0x0000000000017941 */ /* 0x000fea0003800000 */
.L_x_141:
        /* <DEDUP_REMOVED lines=12> */
.L_x_144:
[----:B------:R-:W-:Y:S05]  /*82d0*/  BSYNC B1 ;  /* 0x0000000000017941 */ /* 0x000fea0003800000 */
.L_x_143:
        /* <DEDUP_REMOVED lines=12> */
.L_x_146:
[----:B------:R-:W-:Y:S05]  /*83a0*/  BSYNC B1 ;  /* 0x0000000000017941 */ /* 0x000fea0003800000 */
.L_x_145:
        /* <DEDUP_REMOVED lines=12> */
.L_x_148:
[----:B------:R-:W-:Y:S05]  /*8470*/  BSYNC B1 ;  /* 0x0000000000017941 */ /* 0x000fea0003800000 */
.L_x_147:
        /* <DEDUP_REMOVED lines=12> */
.L_x_150:
[----:B------:R-:W-:Y:S05]  /*8540*/  BSYNC B1 ;  /* 0x0000000000017941 */ /* 0x000fea0003800000 */
.L_x_149:
        /* <DEDUP_REMOVED lines=12> */
.L_x_152:
[----:B------:R-:W-:Y:S05]  /*8610*/  BSYNC B1 ;  /* 0x0000000000017941 */ /* 0x000fea0003800000 */
.L_x_151:
        /* <DEDUP_REMOVED lines=12> */
.L_x_154:
[----:B------:R-:W-:Y:S05]  /*86e0*/  BSYNC B1 ;  /* 0x0000000000017941 */ /* 0x000fea0003800000 */
.L_x_153:
        /* <DEDUP_REMOVED lines=12> */
.L_x_156:
[----:B------:R-:W-:Y:S05]  /*87b0*/  BSYNC B1 ;  /* 0x0000000000017941 */ /* 0x000fea0003800000 */
.L_x_155:
        /* <DEDUP_REMOVED lines=12> */
.L_x_158:
[----:B------:R-:W-:Y:S05]  /*8880*/  BSYNC B1 ;  /* 0x0000000000017941 */ /* 0x000fea0003800000 */
.L_x_157:
        /* <DEDUP_REMOVED lines=12> */
.L_x_160:
[----:B------:R-:W-:Y:S05]  /*8950*/  BSYNC B1 ;  /* 0x0000000000017941 */ /* 0x000fea0003800000 */
.L_x_159:
        /* <DEDUP_REMOVED lines=12> */
.L_x_162:
[----:B------:R-:W-:Y:S05]  /*8a20*/  BSYNC B1 ;  /* 0x0000000000017941 */ /* 0x000fea0003800000 */
.L_x_161:
        /* <DEDUP_REMOVED lines=12> */
.L_x_164:
[----:B------:R-:W-:Y:S05]  /*8af0*/  BSYNC B1 ;  /* 0x0000000000017941 */ /* 0x000fea0003800000 */
.L_x_163:
        /* <DEDUP_REMOVED lines=12> */
.L_x_166:
[----:B------:R-:W-:Y:S05]  /*8bc0*/  BSYNC B1 ;  /* 0x0000000000017941 */ /* 0x000fea0003800000 */
.L_x_165:
        /* <DEDUP_REMOVED lines=12> */
.L_x_168:
[----:B------:R-:W-:Y:S05]  /*8c90*/  BSYNC B1 ;  /* 0x0000000000017941 */ /* 0x000fea0003800000 */
.L_x_167:
        /* <DEDUP_REMOVED lines=12> */
.L_x_170:
[----:B------:R-:W-:Y:S05]  /*8d60*/  BSYNC B1 ;  /* 0x0000000000017941 */ /* 0x000fea0003800000 */
.L_x_169:
        /* <DEDUP_REMOVED lines=12> */
.L_x_172:
[----:B------:R-:W-:Y:S05]  /*8e30*/  BSYNC B1 ;  /* 0x0000000000017941 */ /* 0x000fea0003800000 */
.L_x_171:
        /* <DEDUP_REMOVED lines=12> */
.L_x_174:
[----:B------:R-:W-:Y:S05]  /*8f00*/  BSYNC B1 ;  /* 0x0000000000017941 */ /* 0x000fea0003800000 */
.L_x_173:
        /* <DEDUP_REMOVED lines=12> */
.L_x_176:
[----:B------:R-:W-:Y:S05]  /*8fd0*/  BSYNC B1 ;  /* 0x0000000000017941 */ /* 0x000fea0003800000 */
.L_x_175:
        /* <DEDUP_REMOVED lines=12> */
.L_x_178:
[----:B------:R-:W-:Y:S05]  /*90a0*/  BSYNC B1 ;  /* 0x0000000000017941 */ /* 0x000fea0003800000 */
.L_x_177:
        /* <DEDUP_REMOVED lines=12> */
.L_x_180:
[----:B------:R-:W-:Y:S05]  /*9170*/  BSYNC B1 ;  /* 0x0000000000017941 */ /* 0x000fea0003800000 */
.L_x_179:
        /* <DEDUP_REMOVED lines=12> */
.L_x_182:
[----:B------:R-:W-:Y:S05]  /*9240*/  BSYNC B1 ;  /* 0x0000000000017941 */ /* 0x000fea0003800000 */
.L_x_181:
        /* <DEDUP_REMOVED lines=12> */
.L_x_184:
[----:B------:R-:W-:Y:S05]  /*9310*/  BSYNC B1 ;  /* 0x0000000000017941 */ /* 0x000fea0003800000 */
.L_x_183:
        /* <DEDUP_REMOVED lines=12> */
.L_x_186:
[----:B------:R-:W-:Y:S05]  /*93e0*/  BSYNC B1 ;  /* 0x0000000000017941 */ /* 0x000fea0003800000 */
.L_x_185:
        /* <DEDUP_REMOVED lines=12> */
.L_x_188:
[----:B------:R-:W-:Y:S05]  /*94b0*/  BSYNC B1 ;  /* 0x0000000000017941 */ /* 0x000fea0003800000 */
.L_x_187:
        /* <DEDUP_REMOVED lines=12> */
.L_x_190:
[----:B------:R-:W-:Y:S05]  /*9580*/  BSYNC B1 ;  /* 0x0000000000017941 */ /* 0x000fea0003800000 */
.L_x_189:
[----:B-----5:R-:W-:Y:S01]  /*9590*/  LOP3.LUT R32, R32, 0xff, RZ, 0xc0, !PT ;  /* 0x000000ff20207812 */ /* 0x020fe200078ec0ff */
[----:B------:R-:W-:Y:S01]  /*95a0*/  BSSY B1, `(.L_x_191) ;  /* 0x000000b000017945 */ /* 0x000fe20003800000 */
[----:B------:R-:W-:Y:S02]  /*95b0*/  ISETP.LT.OR P4, PT, R35, 0x99, !P0 ;  /* 0x000000992300780c */ /* 0x000fe40004781670 */
[----:B------:R-:W-:-:S05]  /*95c0*/  F2FP.F16.E5M2.UNPACK_B R32, R32 ;  /* 0x00000020ff20723e */ /* 0x000fca00020004ff */
[----:B------:R-:W-:-:S05]  /*95d0*/  HADD2.F32 R32, -RZ, R32.H0_H0 ;  /* 0x20000020ff207230 */ /* 0x000fca0000004100 */
[----:B------:R-:W-:-:S04]  /*95e0*/  FMUL R32, R32, UR21 ;  /* 0x0000001520207c20 */ /* 0x000fc80008400000 */
[----:B------:R-:W-:Y:S01]  /*95f0*/  FFMA R32, R23, UR20, R32 ;  /* 0x0000001417207c23 */ /* 0x000fe20008000020 */
[----:B------:R-:W-:-:S04]  /*9600*/  PRMT R23, RZ, 0x7610, R23 ;  /* 0x00007610ff177816 */ /* 0x000fc80000000017 */
[----:B--2---:R-:W-:-:S05]  /*9610*/  F2FP.SATFINITE.E5M2.F32.PACK_AB_MERGE_C R33, RZ, R32, RZ ;  /* 0x00000020ff21723e */ /* 0x004fca00048060ff */
[----:B------:R2:W-:Y:S01]  /*9620*/  @!P3 STG.E.U8 desc[UR18][R26.64+0x91], R33 ;  /* 0x000091211a00b986 */ /* 0x0005e2000c101112 */
[----:B------:R-:W-:Y:S05]  /*9630*/  @P4 BRA `(.L_x_192) ;  /* 0x0000000000044947 */ /* 0x000fea0003800000 */
[----:B------:R0:W5:Y:S02]  /*9640*/  LDG.E.U8 R23, desc[UR18][R28.64+0x98] ;  /* 0x000098121c177981 */ /* 0x000164000c1e1100 */
.L_x_192:
[----:B------:R-:W-:Y:S05]  /*9650*/  BSYNC B1 ;  /* 0x0000000000017941 */ /* 0x000fea0003800000 */
.L_x_191:
        /* <DEDUP_REMOVED lines=8> */
[----:B------:R-:W-:-:S05]  /*96e0*/  F2FP.SATFINITE.E5M2.F32.PACK_AB_MERGE_C R23, RZ, R23, RZ ;  /* 0x00000017ff17723e */ /* 0x000fca00048060ff */
[----:B------:R0:W-:Y:S01]  /*96f0*/  @!P4 STG.E.U8 desc[UR18][R24.64+0x98], R23 ;  /* 0x000098171800c986 */ /* 0x0001e2000c101112 */
[----:B------:R-:W-:Y:S05]  /*9700*/  @P3 BRA `(.L_x_194) ;  /* 0x0000000000043947 */ /* 0x000fea0003800000 */
[----:B------:R0:W5:Y:S02]  /*9710*/  LDG.E.U8 R22, desc[UR18][R28.64+0x99] ;  /* 0x000099121c167981 */ /* 0x000164000c1e1100 */
.L_x_194:
[----:B------:R-:W-:Y:S05]  /*9720*/  BSYNC B1 ;  /* 0x0000000000017941 */ /* 0x000fea0003800000 */
.L_x_193:
        /* <DEDUP_REMOVED lines=8> */
[----:B0-----:R-:W-:-:S05]  /*97b0*/  F2FP.SATFINITE.E5M2.F32.PACK_AB_MERGE_C R23, RZ, R22, RZ ;  /* 0x00000016ff17723e */ /* 0x001fca00048060ff */
[----:B------:R0:W-:Y:S01]  /*97c0*/  @!P3 STG.E.U8 desc[UR18][R24.64+0x99], R23 ;  /* 0x000099171800b986 */ /* 0x0001e2000c101112 */
[----:B------:R-:W-:Y:S05]  /*97d0*/  @P4 BRA `(.L_x_196) ;  /* 0x0000000000044947 */ /* 0x000fea0003800000 */
[----:B------:R0:W5:Y:S02]  /*97e0*/  LDG.E.U8 R21, desc[UR18][R30.64+0x98] ;  /* 0x000098121e157981 */ /* 0x000164000c1e1100 */
.L_x_196:
[----:B------:R-:W-:Y:S05]  /*97f0*/  BSYNC B1 ;  /* 0x0000000000017941 */ /* 0x000fea0003800000 */
.L_x_195:
        /* <DEDUP_REMOVED lines=12> */
.L_x_198:
[----:B------:R-:W-:Y:S05]  /*98c0*/  BSYNC B1 ;  /* 0x0000000000017941 */ /* 0x000fea0003800000 */
.L_x_197:
        /* <DEDUP_REMOVED lines=12> */
.L_x_200:
[----:B------:R-:W-:Y:S05]  /*9990*/  BSYNC B1 ;  /* 0x0000000000017941 */ /* 0x000fea0003800000 */
.L_x_199:
        /* <DEDUP_REMOVED lines=12> */
.L_x_202:
[----:B------:R-:W-:Y:S05]  /*9a60*/  BSYNC B1 ;  /* 0x0000000000017941 */ /* 0x000fea0003800000 */
.L_x_201:
        /* <DEDUP_REMOVED lines=12> */
.L_x_204:
[----:B------:R-:W-:Y:S05]  /*9b30*/  BSYNC B1 ;  /* 0x0000000000017941 */ /* 0x000fea0003800000 */
.L_x_203:
        /* <DEDUP_REMOVED lines=12> */
.L_x_206:
[----:B------:R-:W-:Y:S05]  /*9c00*/  BSYNC B1 ;  /* 0x0000000000017941 */ /* 0x000fea0003800000 */
.L_x_205:
        /* <DEDUP_REMOVED lines=12> */
.L_x_208:
[----:B------:R-:W-:Y:S05]  /*9cd0*/  BSYNC B1 ;  /* 0x0000000000017941 */ /* 0x000fea0003800000 */
.L_x_207:
        /* <DEDUP_REMOVED lines=12> */
.L_x_210:
[----:B------:R-:W-:Y:S05]  /*9da0*/  BSYNC B1 ;  /* 0x0000000000017941 */ /* 0x000fea0003800000 */
.L_x_209:
        /* <DEDUP_REMOVED lines=12> */
.L_x_212:
[----:B------:R-:W-:Y:S05]  /*9e70*/  BSYNC B1 ;  /* 0x0000000000017941 */ /* 0x000fea0003800000 */
.L_x_211:
        /* <DEDUP_REMOVED lines=12> */
.L_x_214:
[----:B------:R-:W-:Y:S05]  /*9f40*/  BSYNC B1 ;  /* 0x0000000000017941 */ /* 0x000fea0003800000 */
.L_x_213:
        /* <DEDUP_REMOVED lines=12> */
.L_x_216:
[----:B------:R-:W-:Y:S05]  /*a010*/  BSYNC B1 ;  /* 0x0000000000017941 */ /* 0x000fea0003800000 */
.L_x_215:
        /* <DEDUP_REMOVED lines=12> */
.L_x_218:
[----:B------:R-:W-:Y:S05]  /*a0e0*/  BSYNC B1 ;  /* 0x0000000000017941 */ /* 0x000fea0003800000 */
.L_x_217:
        /* <DEDUP_REMOVED lines=12> */
.L_x_220:
[----:B------:R-:W-:Y:S05]  /*a1b0*/  BSYNC B1 ;  /* 0x0000000000017941 */ /* 0x000fea0003800000 */
.L_x_219:
        /* <DEDUP_REMOVED lines=12> */
.L_x_222:
[----:B------:R-:W-:Y:S05]  /*a280*/  BSYNC B1 ;  /* 0x0000000000017941 */ /* 0x000fea0003800000 */
.L_x_221:
        /* <DEDUP_REMOVED lines=12> */
.L_x_224:
[----:B------:R-:W-:Y:S05]  /*a350*/  BSYNC B1 ;  /* 0x0000000000017941 */ /* 0x000fea0003800000 */
.L_x_223:
        /* <DEDUP_REMOVED lines=12> */
.L_x_226:
[----:B------:R-:W-:Y:S05]  /*a420*/  BSYNC B1 ;  /* 0x0000000000017941 */ /* 0x000fea0003800000 */
.L_x_225:
        /* <DEDUP_REMOVED lines=12> */
.L_x_228:
[----:B------:R-:W-:Y:S05]  /*a4f0*/  BSYNC B1 ;  /* 0x0000000000017941 */ /* 0x000fea0003800000 */
.L_x_227:
        /* <DEDUP_REMOVED lines=12> */
.L_x_230:
[----:B------:R-:W-:Y:S05]  /*a5c0*/  BSYNC B1 ;  /* 0x0000000000017941 */ /* 0x000fea0003800000 */
.L_x_229:
        /* <DEDUP_REMOVED lines=12> */
.L_x_232:
[----:B------:R-:W-:Y:S05]  /*a690*/  BSYNC B1 ;  /* 0x0000000000017941 */ /* 0x000fea0003800000 */
.L_x_231:
        /* <DEDUP_REMOVED lines=12> */
.L_x_234:
[----:B------:R-:W-:Y:S05]  /*a760*/  BSYNC B1 ;  /* 0x0000000000017941 */ /* 0x000fea0003800000 */
.L_x_233:
[----:B-----5:R-:W-:Y:S01]  /*a770*/  LOP3.LUT R2, R2, 0xff, RZ, 0xc0, !PT ;  /* 0x000000ff02027812 */ /* 0x020fe200078ec0ff */
[----:B------:R-:W-:Y:S01]  /*a780*/  BSSY B1, `(.L_x_235) ;  /* 0x000000b000017945 */ /* 0x000fe20003800000 */
[----:B------:R-:W-:Y:S02]  /*a790*/  ISETP.LT.OR P4, PT, R35, 0xc1, !P1 ;  /* 0x000000c12300780c */ /* 0x000fe40004f81670 */
[----:B------:R-:W-:-:S05]  /*a7a0*/  F2FP.F16.E5M2.UNPACK_B R2, R2 ;  /* 0x00000002ff02723e */ /* 0x000fca00020004ff */
[----:B------:R-:W-:-:S05]  /*a7b0*/  HADD2.F32 R2, -RZ, R2.H0_H0 ;  /* 0x20000002ff027230 */ /* 0x000fca0000004100 */
[----:B0-----:R-:W-:-:S04]  /*a7c0*/  FMUL R3, R2, UR21 ;  /* 0x0000001502037c20 */ /* 0x001fc80008400000 */
[----:B------:R-:W-:Y:S01]  /*a7d0*/  FFMA R3, R0, UR20, R3 ;  /* 0x0000001400037c23 */ /* 0x000fe20008000003 */
[----:B------:R-:W-:-:S04]  /*a7e0*/  PRMT R0, RZ, 0x7610, R0 ;  /* 0x00007610ff007816 */ /* 0x000fc80000000000 */
[----:B------:R-:W-:-:S05]  /*a7f0*/  F2FP.SATFINITE.E5M2.F32.PACK_AB_MERGE_C R3, RZ, R3, RZ ;  /* 0x00000003ff03723e */ /* 0x000fca00048060ff */
[----:B------:R0:W-:Y:S01]  /*a800*/  @!P3 STG.E.U8 desc[UR18][R24.64+0xc1], R3 ;  /* 0x0000c1031800b986 */ /* 0x0001e2000c101112 */
[----:B------:R-:W-:Y:S05]  /*a810*/  @P4 BRA `(.L_x_236) ;  /* 0x0000000000044947 */ /* 0x000fea0003800000 */
[----:B------:R0:W5:Y:S02]  /*a820*/  LDG.E.U8 R0, desc[UR18][R30.64+0xc0] ;  /* 0x0000c0121e007981 */ /* 0x000164000c1e1100 */
.L_x_236:
[----:B------:R-:W-:Y:S05]  /*a830*/  BSYNC B1 ;  /* 0x0000000000017941 */ /* 0x000fea0003800000 */
.L_x_235:
[----:B------:R-:W2:Y:S01]  /*a840*/  LDL.LU R2, [R1] ;  /* 0x0000000001027983 */ /* 0x000ea20000300800 */
[----:B-----5:R-:W-:Y:S01]  /*a850*/  LOP3.LUT R0, R0, 0xff, RZ, 0xc0, !PT ;  /* 0x000000ff00007812 */ /* 0x020fe200078ec0ff */
[----:B------:R-:W-:Y:S01]  /*a860*/  BSSY B1, `(.L_x_237) ;  /* 0x000000b000017945 */ /* 0x000fe20003800000 */
[----:B------:R-:W-:Y:S02]  /*a870*/  ISETP.LT.OR P3, PT, R35, 0xc2, !P1 ;  /* 0x000000c22300780c */ /* 0x000fe40004f61670 */
[----:B------:R-:W-:-:S05]  /*a880*/  F2FP.F16.E5M2.UNPACK_B R0, R0 ;  /* 0x00000000ff00723e */ /* 0x000fca00020004ff */
[----:B------:R-:W-:-:S05]  /*a890*/  HADD2.F32 R0, -RZ, R0.H0_H0 ;  /* 0x20000000ff007230 */ /* 0x000fca0000004100 */
[----:B------:R-:W-:-:S04]  /*a8a0*/  FMUL R0, R0, UR21 ;  /* 0x0000001500007c20 */ /* 0x000fc80008400000 */
[----:B--2---:R-:W-:-:S05]  /*a8b0*/  FFMA R0, R2, UR20, R0 ;  /* 0x0000001402007c23 */ /* 0x004fca0008000000 */
[----:B0-----:R-:W-:Y:S02]  /*a8c0*/  F2FP.SATFINITE.E5M2.F32.PACK_AB_MERGE_C R3, RZ, R0, RZ ;  /* 0x00000000ff03723e */ /* 0x001fe400048060ff */
[----:B------:R-:W-:-:S03]  /*a8d0*/  PRMT R0, RZ, 0x7610, R0 ;  /* 0x00007610ff007816 */ /* 0x000fc60000000000 */
[----:B------:R0:W-:Y:S01]  /*a8e0*/  @!P4 STG.E.U8 desc[UR18][R26.64+0xc0], R3 ;  /* 0x0000c0031a00c986 */ /* 0x0001e2000c101112 */
[----:B------:R-:W-:Y:S05]  /*a8f0*/  @P3 BRA `(.L_x_238) ;  /* 0x0000000000043947 */ /* 0x000fea0003800000 */
[----:B------:R2:W5:Y:S02]  /*a900*/  LDG.E.U8 R0, desc[UR18][R30.64+0xc1] ;  /* 0x0000c1121e007981 */ /* 0x000564000c1e1100 */
.L_x_238:
[----:B------:R-:W-:Y:S05]  /*a910*/  BSYNC B1 ;  /* 0x0000000000017941 */ /* 0x000fea0003800000 */
.L_x_237:
[----:B------:R-:W3:Y:S01]  /*a920*/  LDL.LU R2, [R1+0x4] ;  /* 0x0000040001027983 */ /* 0x000ee20000300800 */
[----:B-----5:R-:W-:Y:S01]  /*a930*/  LOP3.LUT R0, R0, 0xff, RZ, 0xc0, !PT ;  /* 0x000000ff00007812 */ /* 0x020fe200078ec0ff */
[----:B------:R-:W-:Y:S01]  /*a940*/  BSSY B1, `(.L_x_239) ;  /* 0x000000b000017945 */ /* 0x000fe20003800000 */
[----:B------:R-:W-:Y:S02]  /*a950*/  ISETP.LT.OR P4, PT, R35, 0xc9, !P0 ;  /* 0x000000c92300780c */ /* 0x000fe40004781670 */
[----:B------:R-:W-:-:S05]  /*a960*/  F2FP.F16.E5M2.UNPACK_B R0, R0 ;  /* 0x00000000ff00723e */ /* 0x000fca00020004ff */
[----:B------:R-:W-:-:S05]  /*a970*/  HADD2.F32 R0, -RZ, R0.H0_H0 ;  /* 0x20000000ff007230 */ /* 0x000fca0000004100 */
[----:B------:R-:W-:-:S04]  /*a980*/  FMUL R0, R0, UR21 ;  /* 0x0000001500007c20 */ /* 0x000fc80008400000 */
[----:B---3--:R-:W-:-:S05]  /*a990*/  FFMA R0, R2, UR20, R0 ;  /* 0x0000001402007c23 */ /* 0x008fca0008000000 */
[----:B0-----:R-:W-:Y:S02]  /*a9a0*/  F2FP.SATFINITE.E5M2.F32.PACK_AB_MERGE_C R3, RZ, R0, RZ ;  /* 0x00000000ff03723e */ /* 0x001fe400048060ff */
[----:B------:R-:W-:-:S03]  /*a9b0*/  PRMT R0, RZ, 0x7610, R0 ;  /* 0x00007610ff007816 */ /* 0x000fc60000000000 */
[----:B------:R0:W-:Y:S01]  /*a9c0*/  @!P3 STG.E.U8 desc[UR18][R26.64+0xc1], R3 ;  /* 0x0000c1031a00b986 */ /* 0x0001e2000c101112 */
[----:B------:R-:W-:Y:S05]  /*a9d0*/  @P4 BRA `(.L_x_240) ;  /* 0x0000000000044947 */ /* 0x000fea0003800000 */
[----:B------:R3:W5:Y:S02]  /*a9e0*/  LDG.E.U8 R0, desc[UR18][R28.64+0xc8] ;  /* 0x0000c8121c007981 */ /* 0x000764000c1e1100 */
.L_x_240:
[----:B------:R-:W-:Y:S05]  /*a9f0*/  BSYNC B1 ;  /* 0x0000000000017941 */ /* 0x000fea0003800000 */
.L_x_239:
[----:B------:R-:W2:Y:S01]  /*aa00*/  LDL.LU R2, [R1+0x8] ;  /* 0x0000080001027983 */ /* 0x000ea20000300800 */
        /* <DEDUP_REMOVED lines=12> */
.L_x_242:
[----:B------:R-:W-:Y:S05]  /*aad0*/  BSYNC B1 ;  /* 0x0000000000017941 */ /* 0x000fea0003800000 */
.L_x_241:
        /* <DEDUP_REMOVED lines=13> */
.L_x_244:
[----:B------:R-:W-:Y:S05]  /*abb0*/  BSYNC B1 ;  /* 0x0000000000017941 */ /* 0x000fea0003800000 */
.L_x_243:
        /* <DEDUP_REMOVED lines=13> */
.L_x_246:
[----:B------:R-:W-:Y:S05]  /*ac90*/  BSYNC B1 ;  /* 0x0000000000017941 */ /* 0x000fea0003800000 */
.L_x_245:
        /* <DEDUP_REMOVED lines=13> */
.L_x_248:
[----:B------:R-:W-:Y:S05]  /*ad70*/  BSYNC B1 ;  /* 0x0000000000017941 */ /* 0x000fea0003800000 */
.L_x_247:
        /* <DEDUP_REMOVED lines=13> */
.L_x_250:
[----:B------:R-:W-:Y:S05]  /*ae50*/  BSYNC B1 ;  /* 0x0000000000017941 */ /* 0x000fea0003800000 */
.L_x_249:
        /* <DEDUP_REMOVED lines=13> */
.L_x_252:
[----:B------:R-:W-:Y:S05]  /*af30*/  BSYNC B1 ;  /* 0x0000000000017941 */ /* 0x000fea0003800000 */
.L_x_251:
        /* <DEDUP_REMOVED lines=13> */
.L_x_254:
[----:B------:R-:W-:Y:S05]  /*b010*/  BSYNC B1 ;  /* 0x0000000000017941 */ /* 0x000fea0003800000 */
.L_x_253:
        /* <DEDUP_REMOVED lines=13> */
.L_x_256:
[----:B------:R-:W-:Y:S05]  /*b0f0*/  BSYNC B1 ;  /* 0x0000000000017941 */ /* 0x000fea0003800000 */
.L_x_255:
        /* <DEDUP_REMOVED lines=13> */
.L_x_258:
[----:B------:R-:W-:Y:S05]  /*b1d0*/  BSYNC B1 ;  /* 0x0000000000017941 */ /* 0x000fea0003800000 */
.L_x_257:
        /* <DEDUP_REMOVED lines=13> */
.L_x_260:
[----:B------:R-:W-:Y:S05]  /*b2b0*/  BSYNC B1 ;  /* 0x0000000000017941 */ /* 0x000fea0003800000 */
.L_x_259:
        /* <DEDUP_REMOVED lines=13> */
.L_x_262:
[----:B------:R-:W-:Y:S05]  /*b390*/  BSYNC B1 ;  /* 0x0000000000017941 */ /* 0x000fea0003800000 */
.L_x_261:
        /* <DEDUP_REMOVED lines=13> */
.L_x_264:
[----:B------:R-:W-:Y:S05]  /*b470*/  BSYNC B1 ;  /* 0x0000000000017941 */ /* 0x000fea0003800000 */
.L_x_263:
        /* <DEDUP_REMOVED lines=13> */
.L_x_266:
[----:B------:R-:W-:Y:S05]  /*b550*/  BSYNC B1 ;  /* 0x0000000000017941 */ /* 0x000fea0003800000 */
.L_x_265:
        /* <DEDUP_REMOVED lines=13> */
.L_x_268:
[----:B------:R-:W-:Y:S05]  /*b630*/  BSYNC B1 ;  /* 0x0000000000017941 */ /* 0x000fea0003800000 */
.L_x_267:
        /* <DEDUP_REMOVED lines=13> */
.L_x_270:
[----:B------:R-:W-:Y:S05]  /*b710*/  BSYNC B1 ;  /* 0x0000000000017941 */ /* 0x000fea0003800000 */
.L_x_269:
        /* <DEDUP_REMOVED lines=13> */
.L_x_272:
[----:B------:R-:W-:Y:S05]  /*b7f0*/  BSYNC B1 ;  /* 0x0000000000017941 */ /* 0x000fea0003800000 */
.L_x_271:
        /* <DEDUP_REMOVED lines=13> */
.L_x_274:
[----:B------:R-:W-:Y:S05]  /*b8d0*/  BSYNC B1 ;  /* 0x0000000000017941 */ /* 0x000fea0003800000 */
.L_x_273:
        /* <DEDUP_REMOVED lines=13> */
.L_x_276:
[----:B------:R-:W-:Y:S05]  /*b9b0*/  BSYNC B1 ;  /* 0x0000000000017941 */ /* 0x000fea0003800000 */
.L_x_275:
        /* <DEDUP_REMOVED lines=13> */
.L_x_278:
[----:B------:R-:W-:Y:S05]  /*ba90*/  BSYNC B1 ;  /* 0x0000000000017941 */ /* 0x000fea0003800000 */
.L_x_277:
        /* <DEDUP_REMOVED lines=13> */
.L_x_280:
[----:B------:R-:W-:Y:S05]  /*bb70*/  BSYNC B1 ;  /* 0x0000000000017941 */ /* 0x000fea0003800000 */
.L_x_279:
        /* <DEDUP_REMOVED lines=13> */
.L_x_282:
[----:B------:R-:W-:Y:S05]  /*bc50*/  BSYNC B1 ;  /* 0x0000000000017941 */ /* 0x000fea0003800000 */
.L_x_281:
        /* <DEDUP_REMOVED lines=13> */
.L_x_284:
[----:B------:R-:W-:Y:S05]  /*bd30*/  BSYNC B1 ;  /* 0x0000000000017941 */ /* 0x000fea0003800000 */
.L_x_283:
        /* <DEDUP_REMOVED lines=13> */
.L_x_286:
[----:B------:R-:W-:Y:S05]  /*be10*/  BSYNC B1 ;  /* 0x0000000000017941 */ /* 0x000fea0003800000 */
.L_x_285:
        /* <DEDUP_REMOVED lines=13> */
.L_x_288:
[----:B------:R-:W-:Y:S05]  /*bef0*/  BSYNC B1 ;  /* 0x0000000000017941 */ /* 0x000fea0003800000 */
.L_x_287:
        /* <DEDUP_REMOVED lines=13> */
.L_x_290:
[----:B------:R-:W-:Y:S05]  /*bfd0*/  BSYNC B1 ;  /* 0x0000000000017941 */ /* 0x000fea0003800000 */
.L_x_289:
        /* <DEDUP_REMOVED lines=13> */
.L_x_292:
[----:B------:R-:W-:Y:S05]  /*c0b0*/  BSYNC B1 ;  /* 0x0000000000017941 */ /* 0x000fea0003800000 */
.L_x_291:
        /* <DEDUP_REMOVED lines=13> */
.L_x_294:
[----:B------:R-:W-:Y:S05]  /*c190*/  BSYNC B1 ;  /* 0x0000000000017941 */ /* 0x000fea0003800000 */
.L_x_293:
[----:B------:R-:W-:Y:S05]  /*c1a0*/  @P1 BRA `(.L_x_295) ;  /* 0x0000002000a41947 */ /* 0x000fea0003800000 */
[----:B------:R-:W2:Y:S01]  /*c1b0*/  LDL.LU R2, [R1+0x74] ;  /* 0x0000740001027983 */ /* 0x000ea20000300800 */
[----:B-----5:R-:W-:-:S04]  /*c1c0*/  LOP3.LUT R0, R0, 0xff, RZ, 0xc0, !PT ;  /* 0x000000ff00007812 */ /* 0x020fc800078ec0ff */
[----:B------:R-:W-:-:S05]  /*c1d0*/  F2FP.F16.E5M2.UNPACK_B R0, R0 ;  /* 0x00000000ff00723e */ /* 0x000fca00020004ff */
[----:B------:R-:W-:-:S05]  /*c1e0*/  HADD2.F32 R0, -RZ, R0.H0_H0 ;  /* 0x20000000ff007230 */ /* 0x000fca0000004100 */
[----:B------:R-:W-:-:S04]  /*c1f0*/  FMUL R0, R0, UR21 ;  /* 0x0000001500007c20 */ /* 0x000fc80008400000 */
[----:B--2---:R-:W-:-:S05]  /*c200*/  FFMA R0, R2, UR20, R0 ;  /* 0x0000001402007c23 */ /* 0x004fca0008000000 */
[----:B0-----:R-:W-:-:S05]  /*c210*/  F2FP.SATFINITE.E5M2.F32.PACK_AB_MERGE_C R3, RZ, R0, RZ ;  /* 0x00000000ff03723e */ /* 0x001fca00048060ff */
[----:B------:R0:W-:Y:S01]  /*c220*/  STG.E.U8 desc[UR18][R26.64+0xf9], R3 ;  /* 0x0000f9031a007986 */ /* 0x0001e2000c101112 */
[----:B------:R-:W-:Y:S05]  /*c230*/  BRA `(.L_x_295) ;  /* 0x0000002000807947 */ /* 0x000fea0003800000 */
.L_x_38:
[----:B------:R-:W-:Y:S01]  /*c240*/  ISETP.GE.AND P1, PT, R38, 0x1, PT ;  /* 0x000000012600780c */ /* 0x000fe20003f26270 */
[----:B------:R-:W-:Y:S01]  /*c250*/  FMUL R226, R226, UR20 ;  /* 0x00000014e2e27c20 */ /* 0x000fe20008400000 */
[----:B------:R-:W2:Y:S01]  /*c260*/  LDL.LU R227, [R1+0x10] ;  /* 0x0000100001e37983 */ /* 0x000ea20000300800 */
[----:B------:R-:W-:Y:S01]  /*c270*/  ISETP.GE.AND P0, PT, R38, 0x9, PT ;  /* 0x000000092600780c */ /* 0x000fe20003f06270 */
[----:B------:R-:W-:Y:S01]  /*c280*/  FMUL R225, R225, UR20 ;  /* 0x00000014e1e17c20 */ /* 0x000fe20008400000 */
[C---:B------:R-:W-:Y:S02]  /*c290*/  ISETP.LT.OR P4, PT, R35.reuse, 0x1, !P1 ;  /* 0x000000012300780c */ /* 0x040fe40004f81670 */
[C---:B------:R-:W-:Y:S02]  /*c2a0*/  ISETP.LT.OR P5, PT, R35.reuse, 0x2, !P1 ;  /* 0x000000022300780c */ /* 0x040fe40004fa1670 */
[----:B------:R-:W-:Y:S02]  /*c2b0*/  F2FP.SATFINITE.E5M2.F32.PACK_AB_MERGE_C R29, RZ, R226, RZ ;  /* 0x000000e2ff1d723e */ /* 0x000fe400048060ff */
[C---:B------:R-:W-:Y:S01]  /*c2c0*/  ISETP.LT.OR P3, PT, R35.reuse, 0x1, !P0 ;  /* 0x000000012300780c */ /* 0x040fe20004761670 */
[----:B------:R-:W-:Y:S01]  /*c2d0*/  FMUL R224, R224, UR20 ;  /* 0x00000014e0e07c20 */ /* 0x000fe20008400000 */
[----:B------:R-:W-:Y:S01]  /*c2e0*/  ISETP.LT.OR P6, PT, R35, 0xa, !P1 ;  /* 0x0000000a2300780c */ /* 0x000fe20004fc1670 */
[----:B------:R-:W-:Y:S01]  /*c2f0*/  FMUL R223, R223, UR20 ;  /* 0x00000014dfdf7c20 */ /* 0x000fe20008400000 */
[----:B------:R-:W-:Y:S01]  /*c300*/  F2FP.SATFINITE.E5M2.F32.PACK_AB_MERGE_C R225, RZ, R225, RZ ;  /* 0x000000e1ffe1723e */ /* 0x000fe200048060ff */
[----:B------:R-:W-:Y:S01]  /*c310*/  FMUL R221, R221, UR20 ;  /* 0x00000014dddd7c20 */ /* 0x000fe20008400000 */
[----:B------:R-:W-:Y:S01]  /*c320*/  FMUL R222, R222, UR20 ;  /* 0x00000014dede7c20 */ /* 0x000fe20008400000 */
[----:B------:R0:W-:Y:S01]  /*c330*/  @!P4 STG.E.U8 desc[UR18][R24.64], R29 ;  /* 0x0000001d1800c986 */ /* 0x0001e2000c101112 */
[----:B------:R-:W-:-:S02]  /*c340*/  ISETP.LT.OR P4, PT, R35, 0x2, !P0 ;  /* 0x000000022300780c */ /* 0x000fc40004781670 */
[----:B------:R-:W-:Y:S01]  /*c350*/  F2FP.SATFINITE.E5M2.F32.PACK_AB_MERGE_C R31, RZ, R224, RZ ;  /* 0x000000e0ff1f723e */ /* 0x000fe200048060ff */
[----:B------:R3:W-:Y:S01]  /*c360*/  @!P5 STG.E.U8 desc[UR18][R24.64+0x1], R225 ;  /* 0x000001e11800d986 */ /* 0x0007e2000c101112 */
[C---:B------:R-:W-:Y:S02]  /*c370*/  ISETP.LT.OR P5, PT, R35.reuse, 0x9, !P1 ;  /* 0x000000092300780c */ /* 0x040fe40004fa1670 */
[----:B------:R-:W-:Y:S01]  /*c380*/  F2FP.SATFINITE.E5M2.F32.PACK_AB_MERGE_C R223, RZ, R223, RZ ;  /* 0x000000dfffdf723e */ /* 0x000fe200048060ff */
[----:B------:R-:W-:Y:S01]  /*c390*/  FMUL R220, R220, UR20 ;  /* 0x00000014dcdc7c20 */ /* 0x000fe20008400000 */
[----:B------:R-:W-:Y:S01]  /*c3a0*/  F2FP.SATFINITE.E5M2.F32.PACK_AB_MERGE_C R221, RZ, R221, RZ ;  /* 0x000000ddffdd723e */ /* 0x000fe200048060ff */
[----:B------:R-:W-:Y:S01]  /*c3b0*/  @!P3 STG.E.U8 desc[UR18][R26.64], R31 ;  /* 0x0000001f1a00b986 */ /* 0x000fe2000c101112 */
[----:B------:R-:W-:-:S03]  /*c3c0*/  ISETP.LT.OR P3, PT, R35, 0x9, !P0 ;  /* 0x000000092300780c */ /* 0x000fc60004761670 */
[----:B------:R-:W-:Y:S01]  /*c3d0*/  @!P4 STG.E.U8 desc[UR18][R26.64+0x1], R223 ;  /* 0x000001df1a00c986 */ /* 0x000fe2000c101112 */
[----:B------:R-:W-:-:S03]  /*c3e0*/  ISETP.LT.OR P4, PT, R35, 0xa, !P0 ;  /* 0x0000000a2300780c */ /* 0x000fc60004781670 */
[----:B------:R-:W-:Y:S01]  /*c3f0*/  @!P6 STG.E.U8 desc[UR18][R24.64+0x9], R221 ;  /* 0x000009dd1800e986 */ /* 0x000fe2000c101112 */
[----:B------:R-:W-:Y:S01]  /*c400*/  ISETP.LT.OR P6, PT, R35, 0x12, !P1 ;  /* 0x000000122300780c */ /* 0x000fe20004fc1670 */
[----:B------:R-:W-:Y:S01]  /*c410*/  FMUL R219, R219, UR20 ;  /* 0x00000014dbdb7c20 */ /* 0x000fe20008400000 */
[----:B0-----:R-:W-:Y:S01]  /*c420*/  F2FP.SATFINITE.E5M2.F32.PACK_AB_MERGE_C R29, RZ, R222, RZ ;  /* 0x000000deff1d723e */ /* 0x001fe200048060ff */
[----:B------:R-:W-:Y:S01]  /*c430*/  FMUL R217, R217, UR20 ;  /* 0x00000014d9d97c20 */ /* 0x000fe20008400000 */
[----:B------:R-:W4:Y:S01]  /*c440*/  LDL.LU R226, [R1+0xc] ;  /* 0x00000c0001e27983 */ /* 0x000f220000300800 */
[----:B------:R-:W-:Y:S02]  /*c450*/  F2FP.SATFINITE.E5M2.F32.PACK_AB_MERGE_C R33, RZ, R220, RZ ;  /* 0x000000dcff21723e */ /* 0x000fe400048060ff */
[----:B------:R-:W-:Y:S01]  /*c460*/  F2FP.SATFINITE.E5M2.F32.PACK_AB_MERGE_C R219, RZ, R219, RZ ;  /* 0x000000dbffdb723e */ /* 0x000fe200048060ff */
[----:B------:R0:W-:Y:S01]  /*c470*/  @!P5 STG.E.U8 desc[UR18][R24.64+0x8], R29 ;  /* 0x0000081d1800d986 */ /* 0x0001e2000c101112 */
[----:B------:R-:W-:-:S02]  /*c480*/  ISETP.LT.OR P5, PT, R35, 0x11, !P1 ;  /* 0x000000112300780c */ /* 0x000fc40004fa1670 */
[----:B------:R-:W-:Y:S01]  /*c490*/  F2FP.SATFINITE.E5M2.F32.PACK_AB_MERGE_C R217, RZ, R217, RZ ;  /* 0x000000d9ffd9723e */ /* 0x000fe200048060ff */
[----:B---3--:R-:W3:Y:S01]  /*c4a0*/  LDL.LU R225, [R1+0x8] ;  /* 0x0000080001e17983 */ /* 0x008ee20000300800 */
[----:B------:R-:W-:-:S03]  /*c4b0*/  FMUL R218, R218, UR20 ;  /* 0x00000014dada7c20 */ /* 0x000fc60008400000 */
[----:B------:R-:W4:Y:S04]  /*c4c0*/  LDL.LU R224, [R1+0x4] ;  /* 0x0000040001e07983 */ /* 0x000f280000300800 */
[----:B------:R-:W3:Y:S01]  /*c4d0*/  LDL.LU R222, [R1] ;  /* 0x0000000001de7983 */ /* 0x000ee20000300800 */
[----:B0-----:R-:W-:Y:S01]  /*c4e0*/  F2FP.SATFINITE.E5M2.F32.PACK_AB_MERGE_C R29, RZ, R218, RZ ;  /* 0x000000daff1d723e */ /* 0x001fe200048060ff */
[----:B------:R-:W-:Y:S01]  /*c4f0*/  FMUL R216, R216, UR20 ;  /* 0x00000014d8d87c20 */ /* 0x000fe20008400000 */
[----:B------:R-:W-:Y:S01]  /*c500*/  FMUL R215, R215, UR20 ;  /* 0x00000014d7d77c20 */ /* 0x000fe20008400000 */
[----:B------:R0:W-:Y:S01]  /*c510*/  @!P3 STG.E.U8 desc[UR18][R26.64+0x8], R33 ;  /* 0x000008211a00b986 */ /* 0x0001e2000c101112 */
[----:B------:R-:W-:Y:S01]  /*c520*/  ISETP.LT.OR P3, PT, R35, 0x11, !P0 ;  /* 0x000000112300780c */ /* 0x000fe20004761670 */
[----:B------:R-:W-:Y:S01]  /*c530*/  FMUL R213, R213, UR20 ;  /* 0x00000014d5d57c20 */ /* 0x000fe20008400000 */
[----:B------:R-:W-:Y:S01]  /*c540*/  F2FP.SATFINITE.E5M2.F32.PACK_AB_MERGE_C R31, RZ, R216, RZ ;  /* 0x000000d8ff1f723e */ /* 0x000fe200048060ff */
[----:B------:R-:W-:Y:S01]  /*c550*/  @!P4 STG.E.U8 desc[UR18][R26.64+0x9], R219 ;  /* 0x000009db1a00c986 */ /* 0x000fe2000c101112 */
[C---:B------:R-:W-:Y:S01]  /*c560*/  ISETP.LT.OR P4, PT, R35.reuse, 0x12, !P0 ;  /* 0x000000122300780c */ /* 0x040fe20004781670 */
[----:B------:R-:W-:Y:S01]  /*c570*/  FMUL R214, R214, UR20 ;  /* 0x00000014d6d67c20 */ /* 0x000fe20008400000 */
[----:B------:R-:W-:Y:S01]  /*c580*/  F2FP.SATFINITE.E5M2.F32.PACK_AB_MERGE_C R215, RZ, R215, RZ ;  /* 0x000000d7ffd7723e */ /* 0x000fe200048060ff */
[----:B------:R-:W-:Y:S01]  /*c590*/  @!P6 STG.E.U8 desc[UR18][R24.64+0x11], R217 ;  /* 0x000011d91800e986 */ /* 0x000fe2000c101112 */
[C---:B------:R-:W-:Y:S01]  /*c5a0*/  ISETP.LT.OR P6, PT, R35.reuse, 0x1a, !P1 ;  /* 0x0000001a2300780c */ /* 0x040fe20004fc1670 */
[----:B------:R-:W-:Y:S01]  /*c5b0*/  FMUL R212, R212, UR20 ;  /* 0x00000014d4d47c20 */ /* 0x000fe20008400000 */
[----:B------:R-:W-:Y:S01]  /*c5c0*/  F2FP.SATFINITE.E5M2.F32.PACK_AB_MERGE_C R213, RZ, R213, RZ ;  /* 0x000000d5ffd5723e */ /* 0x000fe200048060ff */
[----:B------:R1:W-:Y:S01]  /*c5d0*/  @!P5 STG.E.U8 desc[UR18][R24.64+0x10], R29 ;  /* 0x0000101d1800d986 */ /* 0x0003e2000c101112 */
[----:B------:R-:W-:Y:S01]  /*c5e0*/  ISETP.LT.OR P5, PT, R35, 0x19, !P1 ;  /* 0x000000192300780c */ /* 0x000fe20004fa1670 */
[----:B------:R-:W-:Y:S01]  /*c5f0*/  FMUL R211, R211, UR20 ;  /* 0x00000014d3d37c20 */ /* 0x000fe20008400000 */
[----:B------:R-:W-:Y:S01]  /*c600*/  FMUL R209, R209, UR20 ;  /* 0x00000014d1d17c20 */ /* 0x000fe20008400000 */
[----:B------:R1:W-:Y:S01]  /*c610*/  @!P3 STG.E.U8 desc[UR18][R26.64+0x10], R31 ;  /* 0x0000101f1a00b986 */ /* 0x0003e2000c101112 */
[C---:B------:R-:W-:Y:S01]  /*c620*/  ISETP.LT.OR P3, PT, R35.reuse, 0x19, !P0 ;  /* 0x000000192300780c */ /* 0x040fe20004761670 */
[----:B------:R-:W-:Y:S01]  /*c630*/  FMUL R210, R210, UR20 ;  /* 0x00000014d2d27c20 */ /* 0x000fe20008400000 */
[----:B0-----:R-:W-:Y:S01]  /*c640*/  F2FP.SATFINITE.E5M2.F32.PACK_AB_MERGE_C R33, RZ, R212, RZ ;  /* 0x000000d4ff21723e */ /* 0x001fe200048060ff */
[----:B------:R-:W-:Y:S01]  /*c650*/  @!P4 STG.E.U8 desc[UR18][R26.64+0x11], R215 ;  /* 0x000011d71a00c986 */ /* 0x000fe2000c101112 */
[C---:B------:R-:W-:Y:S01]  /*c660*/  ISETP.LT.OR P4, PT, R35.reuse, 0x1a, !P0 ;  /* 0x0000001a2300780c */ /* 0x040fe20004781670 */
[----:B------:R-:W-:Y:S01]  /*c670*/  FMUL R208, R208, UR20 ;  /* 0x00000014d0d07c20 */ /* 0x000fe20008400000 */
[----:B------:R-:W-:Y:S01]  /*c680*/  F2FP.SATFINITE.E5M2.F32.PACK_AB_MERGE_C R211, RZ, R211, RZ ;  /* 0x000000d3ffd3723e */ /* 0x000fe200048060ff */
[----:B------:R-:W-:Y:S01]  /*c690*/  @!P6 STG.E.U8 desc[UR18][R24.64+0x19], R213 ;  /* 0x000019d51800e986 */ /* 0x000fe2000c101112 */
[----:B------:R-:W-:Y:S01]  /*c6a0*/  ISETP.LT.OR P6, PT, R35, 0x22, !P1 ;  /* 0x000000222300780c */ /* 0x000fe20004fc1670 */
[----:B------:R-:W-:Y:S01]  /*c6b0*/  FMUL R207, R207, UR20 ;  /* 0x00000014cfcf7c20 */ /* 0x000fe20008400000 */
[----:B-1----:R-:W-:Y:S01]  /*c6c0*/  F2FP.SATFINITE.E5M2.F32.PACK_AB_MERGE_C R29, RZ, R214, RZ ;  /* 0x000000d6ff1d723e */ /* 0x002fe200048060ff */
[----:B------:R-:W-:Y:S01]  /*c6d0*/  FMUL R205, R205, UR20 ;  /* 0x00000014cdcd7c20 */ /* 0x000fe20008400000 */
[----:B------:R-:W-:Y:S01]  /*c6e0*/  F2FP.SATFINITE.E5M2.F32.PACK_AB_MERGE_C R209, RZ, R209, RZ ;  /* 0x000000d1ffd1723e */ /* 0x000fe200048060ff */
[----:B------:R-:W-:Y:S01]  /*c6f0*/  FMUL R206, R206, UR20 ;  /* 0x00000014cece7c20 */ /* 0x000fe20008400000 */
[----:B------:R-:W-:Y:S01]  /*c700*/  F2FP.SATFINITE.E5M2.F32.PACK_AB_MERGE_C R31, RZ, R208, RZ ;  /* 0x000000d0ff1f723e */ /* 0x000fe200048060ff */
[----:B------:R0:W-:Y:S01]  /*c710*/  @!P5 STG.E.U8 desc[UR18][R24.64+0x18], R29 ;  /* 0x0000181d1800d986 */ /* 0x0001e2000c101112 */
[C---:B------:R-:W-:Y:S01]  /*c720*/  ISETP.LT.OR P5, PT, R35.reuse, 0x21, !P1 ;  /* 0x000000212300780c */ /* 0x040fe20004fa1670 */
[----:B------:R-:W-:Y:S01]  /*c730*/  FMUL R204, R204, UR20 ;  /* 0x00000014cccc7c20 */ /* 0x000fe20008400000 */
[----:B------:R-:W-:Y:S01]  /*c740*/  F2FP.SATFINITE.E5M2.F32.PACK_AB_MERGE_C R207, RZ, R207, RZ ;  /* 0x000000cfffcf723e */ /* 0x000fe200048060ff */
[----:B------:R1:W-:Y:S01]  /*c750*/  @!P3 STG.E.U8 desc[UR18][R26.64+0x18], R33 ;  /* 0x000018211a00b986 */ /* 0x0003e2000c101112 */
[----:B------:R-:W-:Y:S01]  /*c760*/  ISETP.LT.OR P3, PT, R35, 0x21, !P0 ;  /* 0x000000212300780c */ /* 0x000fe20004761670 */
[----:B------:R-:W-:Y:S01]  /*c770*/  FMUL R203, R203, UR20 ;  /* 0x00000014cbcb7c20 */ /* 0x000fe20008400000 */
[----:B------:R-:W-:Y:S01]  /*c780*/  F2FP.SATFINITE.E5M2.F32.PACK_AB_MERGE_C R205, RZ, R205, RZ ;  /* 0x000000cdffcd723e */ /* 0x000fe200048060ff */
[----:B------:R-:W-:Y:S01]  /*c790*/  @!P4 STG.E.U8 desc[UR18][R26.64+0x19], R211 ;  /* 0x000019d31a00c986 */ /* 0x000fe2000c101112 */
[----:B------:R-:W-:Y:S01]  /*c7a0*/  ISETP.LT.OR P4, PT, R35, 0x22, !P0 ;  /* 0x000000222300780c */ /* 0x000fe20004781670 */
[----:B------:R-:W-:Y:S01]  /*c7b0*/  FMUL R201, R201, UR20 ;  /* 0x00000014c9c97c20 */ /* 0x000fe20008400000 */
[----:B------:R-:W-:Y:S01]  /*c7c0*/  F2FP.SATFINITE.E5M2.F32.PACK_AB_MERGE_C R203, RZ, R203, RZ ;  /* 0x000000cbffcb723e */ /* 0x000fe200048060ff */
[----:B------:R-:W-:Y:S01]  /*c7d0*/  @!P6 STG.E.U8 desc[UR18][R24.64+0x21], R209 ;  /* 0x000021d11800e986 */ /* 0x000fe2000c101112 */
[----:B------:R-:W-:Y:S01]  /*c7e0*/  ISETP.LT.OR P6, PT, R35, 0x2a, !P1 ;  /* 0x0000002a2300780c */ /* 0x000fe20004fc1670 */
[----:B------:R-:W-:Y:S01]  /*c7f0*/  FMUL R202, R202, UR20 ;  /* 0x00000014caca7c20 */ /* 0x000fe20008400000 */
[----:B0-----:R-:W-:Y:S01]  /*c800*/  F2FP.SATFINITE.E5M2.F32.PACK_AB_MERGE_C R29, RZ, R210, RZ ;  /* 0x000000d2ff1d723e */ /* 0x001fe200048060ff */
[----:B------:R-:W-:Y:S01]  /*c810*/  FMUL R200, R200, UR20 ;  /* 0x00000014c8c87c20 */ /* 0x000fe20008400000 */
[----:B-1----:R-:W-:Y:S01]  /*c820*/  F2FP.SATFINITE.E5M2.F32.PACK_AB_MERGE_C R33, RZ, R204, RZ ;  /* 0x000000ccff21723e */ /* 0x002fe200048060ff */
[----:B------:R-:W-:Y:S01]  /*c830*/  FMUL R199, R199, UR20 ;  /* 0x00000014c7c77c20 */ /* 0x000fe20008400000 */
[----:B------:R-:W-:Y:S01]  /*c840*/  F2FP.SATFINITE.E5M2.F32.PACK_AB_MERGE_C R201, RZ, R201, RZ ;  /* 0x000000c9ffc9723e */ /* 0x000fe200048060ff */
[----:B------:R0:W-:Y:S01]  /*c850*/  @!P5 STG.E.U8 desc[UR18][R24.64+0x20], R29 ;  /* 0x0000201d1800d986 */ /* 0x0001e2000c101112 */
[----:B------:R-:W-:Y:S01]  /*c860*/  ISETP.LT.OR P5, PT, R35, 0x29, !P1 ;  /* 0x000000292300780c */ /* 0x000fe20004fa1670 */
[----:B------:R-:W-:Y:S01]  /*c870*/  FMUL R197, R197, UR20 ;  /* 0x00000014c5c57c20 */ /* 0x000fe20008400000 */
[----:B------:R-:W-:Y:S01]  /*c880*/  F2FP.SATFINITE.E5M2.F32.PACK_AB_MERGE_C R199, RZ, R199, RZ ;  /* 0x000000c7ffc7723e */ /* 0x000fe200048060ff */
[----:B------:R1:W-:Y:S01]  /*c890*/  @!P3 STG.E.U8 desc[UR18][R26.64+0x20], R31 ;  /* 0x0000201f1a00b986 */ /* 0x0003e2000c101112 */
[C---:B------:R-:W-:Y:S01]  /*c8a0*/  ISETP.LT.OR P3, PT, R35.reuse, 0x29, !P0 ;  /* 0x000000292300780c */ /* 0x040fe20004761670 */
[----:B------:R-:W-:Y:S01]  /*c8b0*/  FMUL R198, R198, UR20 ;  /* 0x00000014c6c67c20 */ /* 0x000fe20008400000 */
[----:B------:R-:W-:Y:S01]  /*c8c0*/  F2FP.SATFINITE.E5M2.F32.PACK_AB_MERGE_C R197, RZ, R197, RZ ;  /* 0x000000c5ffc5723e */ /* 0x000fe200048060ff */
[----:B------:R-:W-:Y:S01]  /*c8d0*/  @!P4 STG.E.U8 desc[UR18][R26.64+0x21], R207 ;  /* 0x000021cf1a00c986 */ /* 0x000fe2000c101112 */
[----:B------:R-:W-:Y:S01]  /*c8e0*/  ISETP.LT.OR P4, PT, R35, 0x2a, !P0 ;  /* 0x0000002a2300780c */ /* 0x000fe20004781670 */
[----:B------:R-:W-:Y:S01]  /*c8f0*/  FMUL R196, R196, UR20 ;  /* 0x00000014c4c47c20 */ /* 0x000fe20008400000 */
[----:B------:R-:W-:Y:S01]  /*c900*/  FMUL R195, R195, UR20 ;  /* 0x00000014c3c37c20 */ /* 0x000fe20008400000 */
        /* <DEDUP_REMOVED lines=27> */
[----:B------:R-:W-:Y:S01]  /*cac0*/  FMUL R186, R186, UR20 ;  /* 0x00000014baba7c20 */ /* 0x000fe20008400000 */
        /* <DEDUP_REMOVED lines=156> */
[----:B-----5:R-:W-:Y:S01]  /*d490*/  FMUL R0, R0, UR20 ;  /* 0x0000001400007c20 */ /* 0x020fe20008400000 */
[----:B-1----:R-:W-:Y:S01]  /*d4a0*/  F2FP.SATFINITE.E5M2.F32.PACK_AB_MERGE_C R33, RZ, R164, RZ ;  /* 0x000000a4ff21723e */ /* 0x002fe200048060ff */
        /* <DEDUP_REMOVED lines=9> */
[----:B------:R-:W-:Y:S01]  /*d540*/  FMUL R4, R4, UR20 ;  /* 0x0000001404047c20 */ /* 0x000fe20008400000 */
[----:B------:R-:W-:Y:S01]  /*d550*/  @!P4 STG.E.U8 desc[UR18][R26.64+0x71], R167 ;  /* 0x000071a71a00c986 */ /* 0x000fe2000c101112 */
[----:B------:R-:W-:-:S03]  /*d560*/  ISETP.LT.OR P4, PT, R35, 0x7a, !P0 ;  /* 0x0000007a2300780c */ /* 0x000fc60004781670 */
[----:B------:R-:W-:Y:S01]  /*d570*/  @!P6 STG.E.U8 desc[UR18][R24.64+0x79], R165 ;  /* 0x000079a51800e986 */ /* 0x000fe2000c101112 */
[----:B------:R-:W-:Y:S02]  /*d580*/  ISETP.LT.OR P6, PT, R35, 0x82, !P1 ;  /* 0x000000822300780c */ /* 0x000fe40004fc1670 */
[----:B0-----:R-:W-:Y:S01]  /*d590*/  F2FP.SATFINITE.E5M2.F32.PACK_AB_MERGE_C R29, RZ, R166, RZ ;  /* 0x000000a6ff1d723e */ /* 0x001fe200048060ff */
[----:B------:R-:W4:Y:S01]  /*d5a0*/  LDL.LU R220, [R1+0x14] ;  /* 0x0000140001dc7983 */ /* 0x000f220000300800 */
[----:B-1----:R-:W-:-:S03]  /*d5b0*/  F2FP.SATFINITE.E5M2.F32.PACK_AB_MERGE_C R31, RZ, R160, RZ ;  /* 0x000000a0ff1f723e */ /* 0x002fc600048060ff */
[----:B------:R0:W-:Y:S01]  /*d5c0*/  @!P5 STG.E.U8 desc[UR18][R24.64+0x78], R29 ;  /* 0x0000781d1800d986 */ /* 0x0001e2000c101112 */
[----:B------:R-:W-:-:S03]  /*d5d0*/  ISETP.LT.OR P5, PT, R35, 0x81, !P1 ;  /* 0x000000812300780c */ /* 0x000fc60004fa1670 */
[----:B------:R1:W-:Y:S01]  /*d5e0*/  @!P3 STG.E.U8 desc[UR18][R26.64+0x78], R33 ;  /* 0x000078211a00b986 */ /* 0x0003e2000c101112 */
[----:B------:R-:W-:-:S03]  /*d5f0*/  ISETP.LT.OR P3, PT, R35, 0x81, !P0 ;  /* 0x000000812300780c */ /* 0x000fc60004761670 */
        /* <DEDUP_REMOVED lines=26> */
[----:B0-----:R-:W-:Y:S02]  /*d7a0*/  F2FP.SATFINITE.E5M2.F32.PACK_AB_MERGE_C R29, RZ, R154, RZ ;  /* 0x0000009aff1d723e */ /* 0x001fe400048060ff */
[----:B-1----:R-:W-:-:S03]  /*d7b0*/  F2FP.SATFINITE.E5M2.F32.PACK_AB_MERGE_C R33, RZ, R20, RZ ;  /* 0x00000014ff21723e */ /* 0x002fc600048060ff */
[----:B------:R0:W-:Y:S01]  /*d7c0*/  @!P5 STG.E.U8 desc[UR18][R24.64+0x90], R29 ;  /* 0x0000901d1800d986 */ /* 0x0001e2000c101112 */
[----:B------:R-:W-:-:S03]  /*d7d0*/  ISETP.LT.OR P5, PT, R35, 0x99, !P1 ;  /* 0x000000992300780c */ /* 0x000fc60004fa1670 */
[----:B------:R-:W-:Y:S01]  /*d7e0*/  @!P3 STG.E.U8 desc[UR18][R26.64+0x90], R31 ;  /* 0x0000901f1a00b986 */ /* 0x000fe2000c101112 */
[----:B------:R-:W-:-:S03]  /*d7f0*/  ISETP.LT.OR P3, PT, R35, 0x99, !P0 ;  /* 0x000000992300780c */ /* 0x000fc60004761670 */
[----:B------:R1:W-:Y:S01]  /*d800*/  @!P4 STG.E.U8 desc[UR18][R26.64+0x91], R23 ;  /* 0x000091171a00c986 */ /* 0x0003e2000c101112 */
[----:B------:R-:W-:-:S03]  /*d810*/  ISETP.LT.OR P4, PT, R35, 0x9a, !P0 ;  /* 0x0000009a2300780c */ /* 0x000fc60004781670 */
[----:B------:R2:W-:Y:S01]  /*d820*/  @!P6 STG.E.U8 desc[UR18][R24.64+0x99], R21 ;  /* 0x000099151800e986 */ /* 0x0005e2000c101112 */
[----:B------:R-:W-:Y:S02]  /*d830*/  ISETP.LT.OR P6, PT, R35, 0xa2, !P1 ;  /* 0x000000a22300780c */ /* 0x000fe40004fc1670 */
[----:B0-----:R-:W-:-:S05]  /*d840*/  F2FP.SATFINITE.E5M2.F32.PACK_AB_MERGE_C R29, RZ, R22, RZ ;  /* 0x00000016ff1d723e */ /* 0x001fca00048060ff */
[----:B------:R-:W-:Y:S01]  /*d850*/  @!P5 STG.E.U8 desc[UR18][R24.64+0x98], R29 ;  /* 0x0000981d1800d986 */ /* 0x000fe2000c101112 */
[C---:B------:R-:W-:Y:S02]  /*d860*/  ISETP.LT.OR P5, PT, R35.reuse, 0xa1, !P1 ;  /* 0x000000a12300780c */ /* 0x040fe40004fa1670 */
[----:B-1----:R-:W-:Y:S01]  /*d870*/  F2FP.SATFINITE.E5M2.F32.PACK_AB_MERGE_C R23, RZ, R18, RZ ;  /* 0x00000012ff17723e */ /* 0x002fe200048060ff */
[----:B------:R-:W-:Y:S01]  /*d880*/  @!P3 STG.E.U8 desc[UR18][R26.64+0x98], R33 ;  /* 0x000098211a00b986 */ /* 0x000fe2000c101112 */
[C---:B------:R-:W-:Y:S02]  /*d890*/  ISETP.LT.OR P3, PT, R35.reuse, 0xa1, !P0 ;  /* 0x000000a12300780c */ /* 0x040fe40004761670 */
[----:B--2---:R-:W-:Y:S01]  /*d8a0*/  F2FP.SATFINITE.E5M2.F32.PACK_AB_MERGE_C R21, RZ, R16, RZ ;  /* 0x00000010ff15723e */ /* 0x004fe200048060ff */
[----:B------:R0:W-:Y:S01]  /*d8b0*/  @!P4 STG.E.U8 desc[UR18][R26.64+0x99], R19 ;  /* 0x000099131a00c986 */ /* 0x0001e2000c101112 */
[----:B------:R-:W-:-:S03]  /*d8c0*/  ISETP.LT.OR P4, PT, R35, 0xa2, !P0 ;  /* 0x000000a22300780c */ /* 0x000fc60004781670 */
[----:B------:R1:W-:Y:S01]  /*d8d0*/  @!P6 STG.E.U8 desc[UR18][R24.64+0xa1], R17 ;  /* 0x0000a1111800e986 */ /* 0x0003e2000c101112 */
[----:B------:R-:W-:-:S03]  /*d8e0*/  ISETP.LT.OR P6, PT, R35, 0xaa, !P1 ;  /* 0x000000aa2300780c */ /* 0x000fc60004fc1670 */
[----:B------:R-:W-:Y:S01]  /*d8f0*/  @!P5 STG.E.U8 desc[UR18][R24.64+0xa0], R23 ;  /* 0x0000a0171800d986 */ /* 0x000fe2000c101112 */
[----:B------:R-:W-:-:S03]  /*d900*/  ISETP.LT.OR P5, PT, R35, 0xa9, !P1 ;  /* 0x000000a92300780c */ /* 0x000fc60004fa1670 */
[----:B------:R-:W-:Y:S01]  /*d910*/  @!P3 STG.E.U8 desc[UR18][R26.64+0xa0], R21 ;  /* 0x0000a0151a00b986 */ /* 0x000fe2000c101112 */
[C---:B------:R-:W-:Y:S02]  /*d920*/  ISETP.LT.OR P3, PT, R35.reuse, 0xa9, !P0 ;  /* 0x000000a92300780c */ /* 0x040fe40004761670 */
[----:B0-----:R-:W-:Y:S01]  /*d930*/  F2FP.SATFINITE.E5M2.F32.PACK_AB_MERGE_C R19, RZ, R14, RZ ;  /* 0x0000000eff13723e */ /* 0x001fe200048060ff */
[----:B------:R0:W-:Y:S01]  /*d940*/  @!P4 STG.E.U8 desc[UR18][R26.64+0xa1], R15 ;  /* 0x0000a10f1a00c986 */ /* 0x0001e2000c101112 */
[C---:B------:R-:W-:Y:S02]  /*d950*/  ISETP.LT.OR P4, PT, R35.reuse, 0xaa, !P0 ;  /* 0x000000aa2300780c */ /* 0x040fe40004781670 */
[----:B-1----:R-:W-:Y:S01]  /*d960*/  F2FP.SATFINITE.E5M2.F32.PACK_AB_MERGE_C R17, RZ, R12, RZ ;  /* 0x0000000cff11723e */ /* 0x002fe200048060ff */
        /* <DEDUP_REMOVED lines=15> */
[----:B0-----:R-:W-:Y:S02]  /*da60*/  F2FP.SATFINITE.E5M2.F32.PACK_AB_MERGE_C R11, RZ, R6, RZ ;  /* 0x00000006ff0b723e */ /* 0x001fe400048060ff */
[C---:B------:R-:W-:Y:S01]  /*da70*/  ISETP.LT.OR P3, PT, R35.reuse, 0xb9, !P0 ;  /* 0x000000b92300780c */ /* 0x040fe20004761670 */
[----:B------:R0:W-:Y:S01]  /*da80*/  @!P4 STG.E.U8 desc[UR18][R26.64+0xb1], R7 ;  /* 0x0000b1071a00c986 */ /* 0x0001e2000c101112 */
[----:B-1----:R-:W-:Y:S02]  /*da90*/  F2FP.SATFINITE.E5M2.F32.PACK_AB_MERGE_C R9, RZ, R4, RZ ;  /* 0x00000004ff09723e */ /* 0x002fe400048060ff */
[----:B------:R-:W-:Y:S01]  /*daa0*/  ISETP.LT.OR P4, PT, R35, 0xba, !P0 ;  /* 0x000000ba2300780c */ /* 0x000fe20004781670 */
[----:B------:R1:W-:Y:S04]  /*dab0*/  @!P6 STG.E.U8 desc[UR18][R24.64+0xb9], R5 ;  /* 0x0000b9051800e986 */ /* 0x0003e8000c101112 */
[----:B------:R2:W-:Y:S01]  /*dac0*/  @!P5 STG.E.U8 desc[UR18][R24.64+0xb8], R11 ;  /* 0x0000b80b1800d986 */ /* 0x0005e2000c101112 */
[----:B------:R-:W-:Y:S01]  /*dad0*/  FMUL R4, R227, UR20 ;  /* 0x00000014e3047c20 */ /* 0x000fe20008400000 */
[----:B------:R-:W-:-:S02]  /*dae0*/  ISETP.LT.OR P5, PT, R35, 0xc1, !P1 ;  /* 0x000000c12300780c */ /* 0x000fc40004fa1670 */
[----:B0-----:R-:W-:Y:S02]  /*daf0*/  F2FP.SATFINITE.E5M2.F32.PACK_AB_MERGE_C R7, RZ, R3, RZ ;  /* 0x00000003ff07723e */ /* 0x001fe400048060ff */
[----:B-1----:R-:W-:Y:S01]  /*db00*/  F2FP.SATFINITE.E5M2.F32.PACK_AB_MERGE_C R5, RZ, R0, RZ ;  /* 0x00000000ff05723e */ /* 0x002fe200048060ff */
[----:B---3--:R-:W-:Y:S01]  /*db10*/  FMUL R0, R222, UR20 ;  /* 0x00000014de007c20 */ /* 0x008fe20008400000 */
[----:B------:R-:W-:Y:S01]  /*db20*/  ISETP.LT.OR P6, PT, R35, 0xc2, !P1 ;  /* 0x000000c22300780c */ /* 0x000fe20004fc1670 */
[----:B------:R-:W3:Y:S01]  /*db30*/  LDL.LU R222, [R1+0x20] ;  /* 0x0000200001de7983 */ /* 0x000ee20000300800 */
[----:B--2---:R-:W-:Y:S02]  /*db40*/  F2FP.SATFINITE.E5M2.F32.PACK_AB_MERGE_C R11, RZ, R2, RZ ;  /* 0x00000002ff0b723e */ /* 0x004fe400048060ff */
[----:B------:R-:W-:Y:S01]  /*db50*/  F2FP.SATFINITE.E5M2.F32.PACK_AB_MERGE_C R13, RZ, R0, RZ ;  /* 0x00000000ff0d723e */ /* 0x000fe200048060ff */
[----:B----4-:R-:W-:Y:S01]  /*db60*/  FMUL R0, R224, UR20 ;  /* 0x00000014e0007c20 */ /* 0x010fe20008400000 */
[----:B------:R-:W-:Y:S01]  /*db70*/  FMUL R2, R225, UR20 ;  /* 0x00000014e1027c20 */ /* 0x000fe20008400000 */
[----:B------:R-:W2:Y:S04]  /*db80*/  LDL.LU R224, [R1+0x24] ;  /* 0x0000240001e07983 */ /* 0x000ea80000300800 */
[----:B------:R-:W4:Y:S01]  /*db90*/  LDL.LU R225, [R1+0x28] ;  /* 0x0000280001e17983 */ /* 0x000f220000300800 */
[----:B------:R-:W-:-:S03]  /*dba0*/  FMUL R3, R226, UR20 ;  /* 0x00000014e2037c20 */ /* 0x000fc60008400000 */
[----:B------:R-:W4:Y:S04]  /*dbb0*/  LDL.LU R226, [R1+0x2c] ;  /* 0x00002c0001e27983 */ /* 0x000f280000300800 */
[----:B------:R-:W4:Y:S04]  /*dbc0*/  LDL.LU R227, [R1+0x30] ;  /* 0x0000300001e37983 */ /* 0x000f280000300800 */
[----:B------:R-:W-:Y:S01]  /*dbd0*/  @!P3 STG.E.U8 desc[UR18][R26.64+0xb8], R9 ;  /* 0x0000b8091a00b986 */ /* 0x000fe2000c101112 */
[----:B------:R-:W-:-:S03]  /*dbe0*/  ISETP.LT.OR P3, PT, R35, 0xc1, !P0 ;  /* 0x000000c12300780c */ /* 0x000fc60004761670 */
[----:B------:R0:W-:Y:S01]  /*dbf0*/  @!P4 STG.E.U8 desc[UR18][R26.64+0xb9], R7 ;  /* 0x0000b9071a00c986 */ /* 0x0001e2000c101112 */
[----:B------:R-:W-:-:S03]  /*dc00*/  ISETP.LT.OR P4, PT, R35, 0xc2, !P0 ;  /* 0x000000c22300780c */ /* 0x000fc60004781670 */
[----:B------:R-:W-:Y:S01]  /*dc10*/  @!P5 STG.E.U8 desc[UR18][R24.64+0xc0], R11 ;  /* 0x0000c00b1800d986 */ /* 0x000fe2000c101112 */
[----:B------:R-:W-:-:S03]  /*dc20*/  ISETP.LT.OR P5, PT, R35, 0xc9, !P1 ;  /* 0x000000c92300780c */ /* 0x000fc60004fa1670 */
[----:B------:R1:W-:Y:S01]  /*dc30*/  @!P6 STG.E.U8 desc[UR18][R24.64+0xc1], R5 ;  /* 0x0000c1051800e986 */ /* 0x0003e2000c101112 */
[----:B0-----:R-:W-:-:S03]  /*dc40*/  F2FP.SATFINITE.E5M2.F32.PACK_AB_MERGE_C R7, RZ, R0, RZ ;  /* 0x00000000ff07723e */ /* 0x001fc600048060ff */
[----:B------:R-:W-:Y:S01]  /*dc50*/  @!P3 STG.E.U8 desc[UR18][R26.64+0xc0], R13 ;  /* 0x0000c00d1a00b986 */ /* 0x000fe2000c101112 */
[C---:B------:R-:W-:Y:S02]  /*dc60*/  ISETP.LT.OR P6, PT, R35.reuse, 0xca, !P1 ;  /* 0x000000ca2300780c */ /* 0x040fe40004fc1670 */
[----:B-1----:R-:W-:Y:S01]  /*dc70*/  F2FP.SATFINITE.E5M2.F32.PACK_AB_MERGE_C R5, RZ, R2, RZ ;  /* 0x00000002ff05723e */ /* 0x002fe200048060ff */
[----:B------:R0:W-:Y:S01]  /*dc80*/  @!P4 STG.E.U8 desc[UR18][R26.64+0xc1], R7 ;  /* 0x0000c1071a00c986 */ /* 0x0001e2000c101112 */
[C---:B------:R-:W-:Y:S02]  /*dc90*/  ISETP.LT.OR P3, PT, R35.reuse, 0xc9, !P0 ;  /* 0x000000c92300780c */ /* 0x040fe40004761670 */
[C---:B------:R-:W-:Y:S01]  /*dca0*/  ISETP.LT.OR P4, PT, R35.reuse, 0xca, !P0 ;  /* 0x000000ca2300780c */ /* 0x040fe20004781670 */
[----:B------:R1:W-:Y:S01]  /*dcb0*/  @!P5 STG.E.U8 desc[UR18][R24.64+0xc8], R5 ;  /* 0x0000c8051800d986 */ /* 0x0003e2000c101112 */
[----:B------:R-:W-:Y:S02]  /*dcc0*/  ISETP.LT.OR P5, PT, R35, 0xd1, !P1 ;  /* 0x000000d12300780c */ /* 0x000fe40004fa1670 */
[----:B------:R-:W-:-:S02]  /*dcd0*/  F2FP.SATFINITE.E5M2.F32.PACK_AB_MERGE_C R9, RZ, R3, RZ ;  /* 0x00000003ff09723e */ /* 0x000fc400048060ff */
[----:B------:R-:W-:-:S03]  /*dce0*/  F2FP.SATFINITE.E5M2.F32.PACK_AB_MERGE_C R11, RZ, R4, RZ ;  /* 0x00000004ff0b723e */ /* 0x000fc600048060ff */
[----:B------:R1:W-:Y:S04]  /*dcf0*/  @!P6 STG.E.U8 desc[UR18][R24.64+0xc9], R9 ;  /* 0x0000c9091800e986 */ /* 0x0003e8000c101112 */
[----:B------:R-:W-:Y:S01]  /*dd00*/  @!P3 STG.E.U8 desc[UR18][R26.64+0xc8], R11 ;  /* 0x0000c80b1a00b986 */ /* 0x000fe2000c101112 */
[----:B------:R-:W-:-:S03]  /*dd10*/  FMUL R0, R220, UR20 ;  /* 0x00000014dc007c20 */ /* 0x000fc60008400000 */
[----:B------:R-:W4:Y:S02]  /*dd20*/  LDL.LU R220, [R1+0x34] ;  /* 0x0000340001dc7983 */ /* 0x000f240000300800 */
[----:B0-----:R-:W-:Y:S01]  /*dd30*/  F2FP.SATFINITE.E5M2.F32.PACK_AB_MERGE_C R7, RZ, R0, RZ ;  /* 0x00000000ff07723e */ /* 0x001fe200048060ff */
[----:B------:R-:W-:Y:S02]  /*dd40*/  FMUL R2, R221, UR20 ;  /* 0x00000014dd027c20 */ /* 0x000fe40008400000 */
[----:B------:R-:W4:Y:S03]  /*dd50*/  LDL.LU R221, [R1+0x38] ;  /* 0x0000380001dd7983 */ /* 0x000f260000300800 */
[----:B-1----:R-:W-:Y:S01]  /*dd60*/  F2FP.SATFINITE.E5M2.F32.PACK_AB_MERGE_C R5, RZ, R2, RZ ;  /* 0x00000002ff05723e */ /* 0x002fe200048060ff */
[----:B------:R-:W-:Y:S04]  /*dd70*/  @!P4 STG.E.U8 desc[UR18][R26.64+0xc9], R7 ;  /* 0x0000c9071a00c986 */ /* 0x000fe8000c101112 */
[----:B------:R0:W-:Y:S01]  /*dd80*/  @!P5 STG.E.U8 desc[UR18][R24.64+0xd0], R5 ;  /* 0x0000d0051800d986 */ /* 0x0001e2000c101112 */
[----:B------:R-:W-:-:S03]  /*dd90*/  FMUL R3, R223, UR20 ;  /* 0x00000014df037c20 */ /* 0x000fc60008400000 */
[----:B------:R-:W4:Y:S02]  /*dda0*/  LDL.LU R223, [R1+0x3c] ;  /* 0x00003c0001df7983 */ /* 0x000f240000300800 */
[----:B------:R-:W-:Y:S01]  /*ddb0*/  F2FP.SATFINITE.E5M2.F32.PACK_AB_MERGE_C R9, RZ, R3, RZ ;  /* 0x00000003ff09723e */ /* 0x000fe200048060ff */
[----:B---3--:R-:W-:Y:S02]  /*ddc0*/  FMUL R0, R222, UR20 ;  /* 0x00000014de007c20 */ /* 0x008fe40008400000 */
[----:B------:R-:W3:Y:S03]  /*ddd0*/  LDL.LU R222, [R1+0x40] ;  /* 0x0000400001de7983 */ /* 0x000ee60000300800 */
[----:B------:R-:W-:Y:S01]  /*dde0*/  F2FP.SATFINITE.E5M2.F32.PACK_AB_MERGE_C R13, RZ, R0, RZ ;  /* 0x00000000ff0d723e */ /* 0x000fe200048060ff */
[----:B--2---:R-:W-:Y:S02]  /*ddf0*/  FMUL R2, R224, UR20 ;  /* 0x00000014e0027c20 */ /* 0x004fe40008400000 */
[----:B------:R-:W2:Y:S01]  /*de00*/  LDL.LU R224, [R1+0x44] ;  /* 0x0000440001e07983 */ /* 0x000ea20000300800 */
[----:B----4-:R-:W-:-:S03]  /*de10*/  FMUL R0, R225, UR20 ;  /* 0x00000014e1007c20 */ /* 0x010fc60008400000 */
[----:B------:R-:W4:Y:S01]  /*de20*/  LDL.LU R225, [R1+0x48] ;  /* 0x0000480001e17983 */ /* 0x000f220000300800 */
[----:B------:R-:W-:Y:S01]  /*de30*/  FMUL R3, R226, UR20 ;  /* 0x00000014e2037c20 */ /* 0x000fe20008400000 */
[----:B0-----:R-:W-:Y:S02]  /*de40*/  F2FP.SATFINITE.E5M2.F32.PACK_AB_MERGE_C R5, RZ, R0, RZ ;  /* 0x00000000ff05723e */ /* 0x001fe400048060ff */
[----:B------:R-:W4:Y:S01]  /*de50*/  LDL.LU R226, [R1+0x4c] ;  /* 0x00004c0001e27983 */ /* 0x000f220000300800 */
[----:B------:R-:W-:-:S03]  /*de60*/  FMUL R0, R227, UR20 ;  /* 0x00000014e3007c20 */ /* 0x000fc60008400000 */
[----:B------:R-:W4:Y:S01]  /*de70*/  LDL.LU R227, [R1+0x50] ;  /* 0x0000500001e37983 */ /* 0x000f220000300800 */
[C---:B------:R-:W-:Y:S02]  /*de80*/  ISETP.LT.OR P6, PT, R35.reuse, 0xd2, !P1 ;  /* 0x000000d22300780c */ /* 0x040fe40004fc1670 */
[C---:B------:R-:W-:Y:S01]  /*de90*/  ISETP.LT.OR P4, PT, R35.reuse, 0xd2, !P0 ;  /* 0x000000d22300780c */ /* 0x040fe20004781670 */
[----:B------:R-:W4:Y:S01]  /*dea0*/  LDL.LU R218, [R1+0x54] ;  /* 0x0000540001da7983 */ /* 0x000f220000300800 */
[C---:B------:R-:W-:Y:S02]  /*deb0*/  ISETP.LT.OR P3, PT, R35.reuse, 0xd1, !P0 ;  /* 0x000000d12300780c */ /* 0x040fe40004761670 */
[----:B------:R-:W-:Y:S02]  /*dec0*/  ISETP.LT.OR P5, PT, R35, 0xd9, !P1 ;  /* 0x000000d92300780c */ /* 0x000fe40004fa1670 */
[----:B------:R-:W-:Y:S02]  /*ded0*/  F2FP.SATFINITE.E5M2.F32.PACK_AB_MERGE_C R7, RZ, R2, RZ ;  /* 0x00000002ff07723e */ /* 0x000fe400048060ff */
[----:B------:R-:W-:-:S03]  /*dee0*/  F2FP.SATFINITE.E5M2.F32.PACK_AB_MERGE_C R11, RZ, R0, RZ ;  /* 0x00000000ff0b723e */ /* 0x000fc600048060ff */
[----:B------:R0:W-:Y:S01]  /*def0*/  @!P6 STG.E.U8 desc[UR18][R24.64+0xd1], R9 ;  /* 0x0000d1091800e986 */ /* 0x0001e2000c101112 */
[----:B------:R-:W-:-:S03]  /*df00*/  ISETP.LT.OR P6, PT, R35, 0xda, !P1 ;  /* 0x000000da2300780c */ /* 0x000fc60004fc1670 */
[----:B------:R-:W-:Y:S01]  /*df10*/  @!P4 STG.E.U8 desc[UR18][R26.64+0xd1], R7 ;  /* 0x0000d1071a00c986 */ /* 0x000fe2000c101112 */
[----:B------:R-:W-:-:S03]  /*df20*/  ISETP.LT.OR P4, PT, R35, 0xda, !P0 ;  /* 0x000000da2300780c */ /* 0x000fc60004781670 */
[----:B------:R-:W-:Y:S01]  /*df30*/  @!P3 STG.E.U8 desc[UR18][R26.64+0xd0], R13 ;  /* 0x0000d00d1a00b986 */ /* 0x000fe2000c101112 */
[----:B0-----:R-:W-:-:S03]  /*df40*/  F2FP.SATFINITE.E5M2.F32.PACK_AB_MERGE_C R9, RZ, R3, RZ ;  /* 0x00000003ff09723e */ /* 0x001fc600048060ff */
[----:B------:R0:W-:Y:S04]  /*df50*/  @!P5 STG.E.U8 desc[UR18][R24.64+0xd8], R5 ;  /* 0x0000d8051800d986 */ /* 0x0001e8000c101112 */
[----:B------:R1:W-:Y:S01]  /*df60*/  @!P6 STG.E.U8 desc[UR18][R24.64+0xd9], R9 ;  /* 0x0000d9091800e986 */ /* 0x0003e2000c101112 */
[----:B------:R-:W-:-:S03]  /*df70*/  FMUL R0, R220, UR20 ;  /* 0x00000014dc007c20 */ /* 0x000fc60008400000 */
[----:B------:R-:W4:Y:S02]  /*df80*/  LDL.LU R220, [R1+0x58] ;  /* 0x0000580001dc7983 */ /* 0x000f240000300800 */
[----:B0-----:R-:W-:Y:S01]  /*df90*/  F2FP.SATFINITE.E5M2.F32.PACK_AB_MERGE_C R5, RZ, R0, RZ ;  /* 0x00000000ff05723e */ /* 0x001fe200048060ff */
[----:B------:R-:W-:Y:S02]  /*dfa0*/  FMUL R2, R221, UR20 ;  /* 0x00000014dd027c20 */ /* 0x000fe40008400000 */
[----:B------:R-:W4:Y:S03]  /*dfb0*/  LDL.LU R221, [R1+0x5c] ;  /* 0x00005c0001dd7983 */ /* 0x000f260000300800 */
[----:B------:R-:W-:Y:S01]  /*dfc0*/  F2FP.SATFINITE.E5M2.F32.PACK_AB_MERGE_C R7, RZ, R2, RZ ;  /* 0x00000002ff07723e */ /* 0x000fe200048060ff */
[----:B------:R0:W-:Y:S01]  /*dfd0*/  @!P4 STG.E.U8 desc[UR18][R26.64+0xd9], R5 ;  /* 0x0000d9051a00c986 */ /* 0x0001e2000c101112 */
[----:B------:R-:W-:-:S03]  /*dfe0*/  FMUL R3, R223, UR20 ;  /* 0x00000014df037c20 */ /* 0x000fc60008400000 */
[----:B------:R-:W4:Y:S02]  /*dff0*/  LDL.LU R223, [R1+0x60] ;  /* 0x0000600001df7983 */ /* 0x000f240000300800 */
[----:B-1----:R-:W-:Y:S01]  /*e000*/  F2FP.SATFINITE.E5M2.F32.PACK_AB_MERGE_C R9, RZ, R3, RZ ;  /* 0x00000003ff09723e */ /* 0x002fe200048060ff */
[----:B---3--:R-:W-:Y:S02]  /*e010*/  FMUL R4, R222, UR20 ;  /* 0x00000014de047c20 */ /* 0x008fe40008400000 */
[----:B------:R-:W3:Y:S01]  /*e020*/  LDL.LU R222, [R1+0x64] ;  /* 0x0000640001de7983 */ /* 0x000ee20000300800 */
[----:B--2---:R-:W-:-:S03]  /*e030*/  FMUL R0, R224, UR20 ;  /* 0x00000014e0007c20 */ /* 0x004fc60008400000 */
[----:B------:R-:W2:Y:S01]  /*e040*/  LDL.LU R224, [R1+0x68] ;  /* 0x0000680001e07983 */ /* 0x000ea20000300800 */
[----:B----4-:R-:W-:Y:S01]  /*e050*/  FMUL R2, R225, UR20 ;  /* 0x00000014e1027c20 */ /* 0x010fe20008400000 */
[----:B0-----:R-:W-:Y:S02]  /*e060*/  F2FP.SATFINITE.E5M2.F32.PACK_AB_MERGE_C R5, RZ, R0, RZ ;  /* 0x00000000ff05723e */ /* 0x001fe400048060ff */
[----:B------:R-:W4:Y:S01]  /*e070*/  LDL.LU R225, [R1+0x6c] ;  /* 0x00006c0001e17983 */ /* 0x000f220000300800 */
[----:B------:R-:W-:-:S03]  /*e080*/  FMUL R3, R226, UR20 ;  /* 0x00000014e2037c20 */ /* 0x000fc60008400000 */
[----:B------:R-:W4:Y:S01]  /*e090*/  LDL.LU R226, [R1+0x70] ;  /* 0x0000700001e27983 */ /* 0x000f220000300800 */
[----:B------:R-:W-:-:S03]  /*e0a0*/  FMUL R0, R227, UR20 ;  /* 0x00000014e3007c20 */ /* 0x000fc60008400000 */
[----:B------:R-:W4:Y:S01]  /*e0b0*/  LDL.LU R227, [R1+0x74] ;  /* 0x0000740001e37983 */ /* 0x000f220000300800 */
[C---:B------:R-:W-:Y:S02]  /*e0c0*/  ISETP.LT.OR P3, PT, R35.reuse, 0xd9, !P0 ;  /* 0x000000d92300780c */ /* 0x040fe40004761670 */
[C---:B------:R-:W-:Y:S02]  /*e0d0*/  ISETP.LT.OR P5, PT, R35.reuse, 0xe1, !P1 ;  /* 0x000000e12300780c */ /* 0x040fe40004fa1670 */
[C---:B------:R-:W-:Y:S02]  /*e0e0*/  ISETP.LT.OR P6, PT, R35.reuse, 0xe2, !P1 ;  /* 0x000000e22300780c */ /* 0x040fe40004fc1670 */
[----:B------:R-:W-:-:S07]  /*e0f0*/  ISETP.LT.OR P4, PT, R35, 0xe2, !P0 ;  /* 0x000000e22300780c */ /* 0x000fce0004781670 */
[----:B------:R-:W-:Y:S01]  /*e100*/  @!P3 STG.E.U8 desc[UR18][R26.64+0xd8], R11 ;  /* 0x0000d80b1a00b986 */ /* 0x000fe2000c101112 */
[----:B------:R-:W-:-:S03]  /*e110*/  ISETP.LT.OR P3, PT, R35, 0xe1, !P0 ;  /* 0x000000e12300780c */ /* 0x000fc60004761670 */
[----:B------:R0:W-:Y:S01]  /*e120*/  @!P5 STG.E.U8 desc[UR18][R24.64+0xe0], R7 ;  /* 0x0000e0071800d986 */ /* 0x0001e2000c101112 */
[----:B------:R-:W-:-:S03]  /*e130*/  ISETP.LT.OR P5, PT, R35, 0xe9, !P1 ;  /* 0x000000e92300780c */ /* 0x000fc60004fa1670 */
[----:B------:R1:W-:Y:S01]  /*e140*/  @!P6 STG.E.U8 desc[UR18][R24.64+0xe1], R9 ;  /* 0x0000e1091800e986 */ /* 0x0003e2000c101112 */
[----:B------:R-:W-:Y:S02]  /*e150*/  ISETP.LT.OR P6, PT, R35, 0xea, !P1 ;  /* 0x000000ea2300780c */ /* 0x000fe40004fc1670 */
[----:B------:R-:W-:Y:S01]  /*e160*/  F2FP.SATFINITE.E5M2.F32.PACK_AB_MERGE_C R13, RZ, R4, RZ ;  /* 0x00000004ff0d723e */ /* 0x000fe200048060ff */
[----:B------:R1:W-:Y:S01]  /*e170*/  @!P4 STG.E.U8 desc[UR18][R26.64+0xe1], R5 ;  /* 0x0000e1051a00c986 */ /* 0x0003e2000c101112 */
[----:B0-----:R-:W-:-:S03]  /*e180*/  F2FP.SATFINITE.E5M2.F32.PACK_AB_MERGE_C R7, RZ, R2, RZ ;  /* 0x00000002ff07723e */ /* 0x001fc600048060ff */
[----:B------:R-:W-:Y:S01]  /*e190*/  @!P3 STG.E.U8 desc[UR18][R26.64+0xe0], R13 ;  /* 0x0000e00d1a00b986 */ /* 0x000fe2000c101112 */
[----:B-1----:R-:W-:-:S03]  /*e1a0*/  F2FP.SATFINITE.E5M2.F32.PACK_AB_MERGE_C R9, RZ, R3, RZ ;  /* 0x00000003ff09723e */ /* 0x002fc600048060ff */
[----:B------:R0:W-:Y:S01]  /*e1b0*/  @!P5 STG.E.U8 desc[UR18][R24.64+0xe8], R7 ;  /* 0x0000e8071800d986 */ /* 0x0001e2000c101112 */
[C---:B------:R-:W-:Y:S02]  /*e1c0*/  ISETP.LT.OR P3, PT, R35.reuse, 0xe9, !P0 ;  /* 0x000000e92300780c */ /* 0x040fe40004761670 */
[C---:B------:R-:W-:Y:S01]  /*e1d0*/  ISETP.LT.OR P4, PT, R35.reuse, 0xea, !P0 ;  /* 0x000000ea2300780c */ /* 0x040fe20004781670 */
[----:B------:R1:W-:Y:S01]  /*e1e0*/  @!P6 STG.E.U8 desc[UR18][R24.64+0xe9], R9 ;  /* 0x0000e9091800e986 */ /* 0x0003e2000c101112 */
[C---:B------:R-:W-:Y:S01]  /*e1f0*/  ISETP.LT.OR P5, PT, R35.reuse, 0xf1, !P1 ;  /* 0x000000f12300780c */ /* 0x040fe20004fa1670 */
[----:B------:R-:W-:Y:S01]  /*e200*/  FMUL R2, R218, UR20 ;  /* 0x00000014da027c20 */ /* 0x000fe20008400000 */
[----:B------:R-:W-:Y:S02]  /*e210*/  ISETP.LT.OR P6, PT, R35, 0xf2, !P1 ;  /* 0x000000f22300780c */ /* 0x000fe40004fc1670 */
[----:B------:R-:W-:Y:S02]  /*e220*/  F2FP.SATFINITE.E5M2.F32.PACK_AB_MERGE_C R11, RZ, R0, RZ ;  /* 0x00000000ff0b723e */ /* 0x000fe400048060ff */
[----:B------:R-:W-:-:S03]  /*e230*/  F2FP.SATFINITE.E5M2.F32.PACK_AB_MERGE_C R5, RZ, R2, RZ ;  /* 0x00000002ff05723e */ /* 0x000fc600048060ff */
[----:B------:R-:W-:Y:S01]  /*e240*/  @!P3 STG.E.U8 desc[UR18][R26.64+0xe8], R11 ;  /* 0x0000e80b1a00b986 */ /* 0x000fe2000c101112 */
[----:B------:R-:W-:-:S03]  /*e250*/  ISETP.LT.OR P3, PT, R35, 0xf1, !P0 ;  /* 0x000000f12300780c */ /* 0x000fc60004761670 */
[----:B------:R-:W-:Y:S01]  /*e260*/  @!P4 STG.E.U8 desc[UR18][R26.64+0xe9], R5 ;  /* 0x0000e9051a00c986 */ /* 0x000fe2000c101112 */
[C---:B------:R-:W-:Y:S02]  /*e270*/  ISETP.LT.OR P4, PT, R35.reuse, 0xf9, !P1 ;  /* 0x000000f92300780c */ /* 0x040fe40004f81670 */
[----:B------:R-:W-:Y:S01]  /*e280*/  ISETP.LT.OR P1, PT, R35, 0xfa, !P1 ;  /* 0x000000fa2300780c */ /* 0x000fe20004f21670 */
[----:B------:R-:W-:-:S05]  /*e290*/  FMUL R0, R220, UR20 ;  /* 0x00000014dc007c20 */ /* 0x000fca0008400000 */
[----:B0-----:R-:W-:-:S05]  /*e2a0*/  F2FP.SATFINITE.E5M2.F32.PACK_AB_MERGE_C R7, RZ, R0, RZ ;  /* 0x00000000ff07723e */ /* 0x001fca00048060ff */
[----:B------:R0:W-:Y:S01]  /*e2b0*/  @!P5 STG.E.U8 desc[UR18][R24.64+0xf0], R7 ;  /* 0x0000f0071800d986 */ /* 0x0001e2000c101112 */
[----:B------:R-:W-:-:S05]  /*e2c0*/  FMUL R3, R221, UR20 ;  /* 0x00000014dd037c20 */ /* 0x000fca0008400000 */
[----:B-1----:R-:W-:Y:S02]  /*e2d0*/  F2FP.SATFINITE.E5M2.F32.PACK_AB_MERGE_C R9, RZ, R3, RZ ;  /* 0x00000003ff09723e */ /* 0x002fe400048060ff */
[----:B------:R-:W-:-:S03]  /*e2e0*/  ISETP.LT.OR P5, PT, R35, 0xf2, !P0 ;  /* 0x000000f22300780c */ /* 0x000fc600047a1670 */
[----:B------:R1:W-:Y:S01]  /*e2f0*/  @!P6 STG.E.U8 desc[UR18][R24.64+0xf1], R9 ;  /* 0x0000f1091800e986 */ /* 0x0003e2000c101112 */
[C---:B------:R-:W-:Y:S02]  /*e300*/  ISETP.LT.OR P6, PT, R35.reuse, 0xf9, !P0 ;  /* 0x000000f92300780c */ /* 0x040fe400047c1670 */
[----:B------:R-:W-:Y:S01]  /*e310*/  ISETP.LT.OR P0, PT, R35, 0xfa, !P0 ;  /* 0x000000fa2300780c */ /* 0x000fe20004701670 */
[----:B------:R-:W-:-:S05]  /*e320*/  FMUL R0, R223, UR20 ;  /* 0x00000014df007c20 */ /* 0x000fca0008400000 */
[----:B------:R-:W-:-:S05]  /*e330*/  F2FP.SATFINITE.E5M2.F32.PACK_AB_MERGE_C R13, RZ, R0, RZ ;  /* 0x00000000ff0d723e */ /* 0x000fca00048060ff */
[----:B------:R0:W-:Y:S01]  /*e340*/  @!P3 STG.E.U8 desc[UR18][R26.64+0xf0], R13 ;  /* 0x0000f00d1a00b986 */ /* 0x0001e2000c101112 */
[----:B---3--:R-:W-:Y:S01]  /*e350*/  FMUL R0, R222, UR20 ;  /* 0x00000014de007c20 */ /* 0x008fe20008400000 */
[----:B--2---:R-:W-:Y:S01]  /*e360*/  FMUL R2, R224, UR20 ;  /* 0x00000014e0027c20 */ /* 0x004fe20008400000 */
[----:B----4-:R-:W-:-:S03]  /*e370*/  FMUL R3, R225, UR20 ;  /* 0x00000014e1037c20 */ /* 0x010fc60008400000 */
[----:B0-----:R-:W-:Y:S01]  /*e380*/  F2FP.SATFINITE.E5M2.F32.PACK_AB_MERGE_C R7, RZ, R0, RZ ;  /* 0x00000000ff07723e */ /* 0x001fe200048060ff */
[----:B------:R-:W-:Y:S01]  /*e390*/  FMUL R4, R226, UR20 ;  /* 0x00000014e2047c20 */ /* 0x000fe20008400000 */
[----:B------:R-:W-:Y:S01]  /*e3a0*/  FMUL R5, R227, UR20 ;  /* 0x00000014e3057c20 */ /* 0x000fe20008400000 */
[----:B-1----:R-:W-:Y:S02]  /*e3b0*/  F2FP.SATFINITE.E5M2.F32.PACK_AB_MERGE_C R9, RZ, R2, RZ ;  /* 0x00000002ff09723e */ /* 0x002fe400048060ff */
[----:B------:R-:W-:Y:S02]  /*e3c0*/  F2FP.SATFINITE.E5M2.F32.PACK_AB_MERGE_C R3, RZ, R3, RZ ;  /* 0x00000003ff03723e */ /* 0x000fe400048060ff */
[----:B------:R-:W-:Y:S02]  /*e3d0*/  F2FP.SATFINITE.E5M2.F32.PACK_AB_MERGE_C R11, RZ, R4, RZ ;  /* 0x00000004ff0b723e */ /* 0x000fe400048060ff */
[----:B------:R-:W-:Y:S01]  /*e3e0*/  F2FP.SATFINITE.E5M2.F32.PACK_AB_MERGE_C R5, RZ, R5, RZ ;  /* 0x00000005ff05723e */ /* 0x000fe200048060ff */
[----:B------:R0:W-:Y:S04]  /*e3f0*/  @!P5 STG.E.U8 desc[UR18][R26.64+0xf1], R7 ;  /* 0x0000f1071a00d986 */ /* 0x0001e8000c101112 */
[----:B------:R0:W-:Y:S04]  /*e400*/  @!P4 STG.E.U8 desc[UR18][R24.64+0xf8], R9 ;  /* 0x0000f8091800c986 */ /* 0x0001e8000c101112 */
[----:B------:R0:W-:Y:S04]  /*e410*/  @!P1 STG.E.U8 desc[UR18][R24.64+0xf9], R3 ;  /* 0x0000f90318009986 */ /* 0x0001e8000c101112 */
[----:B------:R0:W-:Y:S04]  /*e420*/  @!P6 STG.E.U8 desc[UR18][R26.64+0xf8], R11 ;  /* 0x0000f80b1a00e986 */ /* 0x0001e8000c101112 */
[----:B------:R0:W-:Y:S02]  /*e430*/  @!P0 STG.E.U8 desc[UR18][R26.64+0xf9], R5 ;  /* 0x0000f9051a008986 */ /* 0x0001e4000c101112 */
.L_x_295:
[----:B------:R-:W-:Y:S05]  /*e440*/  BSYNC B0 ;  /* 0x0000000000007941 */ /* 0x000fea0003800000 */
.L_x_37:
[----:B0-----:R-:W2:Y:S04]  /*e450*/  LDL.LU R3, [R1+0x80] ;  /* 0x0000800001037983 */ /* 0x001ea80000300800 */
[----:B-----5:R-:W2:Y:S01]  /*e460*/  LDL.LU R2, [R1+0x84] ;  /* 0x0000840001027983 */ /* 0x020ea20000300800 */
[----:B------:R-:W-:Y:S01]  /*e470*/  ULDC UR6, c[0x0][0xc] ;  /* 0x0000030000067ab9 */ /* 0x000fe20000000800 */
[----:B------:R-:W-:Y:S01]  /*e480*/  ULDC UR7, c[0x0][0x10] ;  /* 0x0000040000077ab9 */ /* 0x000fe20000000800 */
[----:B------:R-:W2:Y:S01]  /*e490*/  LDC R5, c[0x0][0x14] ;  /* 0x00000500ff057b82 */ /* 0x000ea20000000800 */
[----:B------:R-:W-:Y:S01]  /*e4a0*/  UIMAD.WIDE.U32 UR6, UR6, UR7, URZ ;  /* 0x00000007060672a5 */ /* 0x000fe2000f8e003f */
[----:B------:R-:W-:Y:S01]  /*e4b0*/  PRMT R0, RZ, 0x7610, R0 ;  /* 0x00007610ff007816 */ /* 0x000fe20000000000 */
[----:B------:R-:W-:-:S04]  /*e4c0*/  UMOV UR23, 0xffffffff ;  /* 0xffffffff00177882 */ /* 0x000fc80000000000 */
[----:B--2---:R-:W-:-:S04]  /*e4d0*/  IMAD.WIDE.U32 R2, R5, UR6, R2 ;  /* 0x0000000605027c25 */ /* 0x004fc8000f8e0002 */
[----:B------:R-:W-:Y:S01]  /*e4e0*/  IMAD R5, R5, UR7, RZ ;  /* 0x0000000705057c24 */ /* 0x000fe2000f8e02ff */
[----:B------:R-:W-:Y:S01]  /*e4f0*/  ULDC.64 UR6, c[0x0][0x650] ;  /* 0x0001940000067ab9 */ /* 0x000fe20000000a00 */
[----:B------:R-:W-:Y:S01]  /*e500*/  IMAD.MOV.U32 R19, RZ, RZ, R2 ;  /* 0x000000ffff137224 */ /* 0x000fe200078e0002 */
[----:B------:R-:W-:Y:S01]  /*e510*/  ISETP.GE.U32.AND P0, PT, R2, UR6, PT ;  /* 0x0000000602007c0c */ /* 0x000fe2000bf06070 */
[----:B------:R-:W-:Y:S02]  /*e520*/  IMAD.IADD R22, R3, 0x1, R5 ;  /* 0x0000000103167824 */ /* 0x000fe400078e0205 */
[----:B------:R-:W-:-:S03]  /*e530*/  IMAD.MOV.U32 R2, RZ, RZ, -0x1 ;  /* 0xffffffffff027424 */ /* 0x000fc600078e00ff */
[----:B------:R0:W-:Y:S01]  /*e540*/  STL [R1+0x80], R22 ;  /* 0x0000801601007387 */ /* 0x0001e20000100800 */
[----:B------:R-:W-:-:S03]  /*e550*/  ISETP.GE.U32.AND.EX P0, PT, R22, UR7, PT, P0 ;  /* 0x0000000716007c0c */ /* 0x000fc6000bf06100 */
[----:B------:R0:W-:Y:S04]  /*e560*/  STL [R1+0x84], R19 ;  /* 0x0000841301007387 */ /* 0x0001e80000100800 */
[----:B------:R0:W-:Y:S06]  /*e570*/  STL [R1+0x88], R2 ;  /* 0x0000880201007387 */ /* 0x0001ec0000100800 */
[----:B------:R-:W-:Y:S05]  /*e580*/  @P0 BRA `(.L_x_296) ;  /* 0x00000004006c0947 */ /* 0x000fea0003800000 */
[----:B------:R-:W2:Y:S01]  /*e590*/  S2R R14, SR_CTAID.X ;  /* 0x00000000000e7919 */ /* 0x000ea20000002500 */
[----:B------:R-:W5:Y:S01]  /*e5a0*/  LDC.64 R8, c[0x0][0x628] ;  /* 0x00018a00ff087b82 */ /* 0x000f620000000a00 */
[----:B------:R-:W-:Y:S01]  /*e5b0*/  ULDC UR6, c[0x0][0x150] ;  /* 0x0000540000067ab9 */ /* 0x000fe20000000800 */
[----:B------:R-:W-:Y:S01]  /*e5c0*/  IMAD.MOV.U32 R6, RZ, RZ, R19 ;  /* 0x000000ffff067224 */ /* 0x000fe200078e0013 */
[----:B------:R-:W0:Y:S01]  /*e5d0*/  S2R R16, SR_CTAID.Y ;  /* 0x0000000000107919 */ /* 0x000e220000002600 */
[----:B------:R-:W-:-:S04]  /*e5e0*/  IMAD.MOV.U32 R7, RZ, RZ, R22 ;  /* 0x000000ffff077224 */ /* 0x000fc800078e0016 */
[----:B------:R-:W0:Y:S08]  /*e5f0*/  LDC R17, c[0x0][0x144] ;  /* 0x00005100ff117b82 */ /* 0x000e300000000800 */
[----:B------:R-:W0:Y:S08]  /*e600*/  LDC R10, c[0x0][0x630] ;  /* 0x00018c00ff0a7b82 */ /* 0x000e300000000800 */
[----:B------:R-:W0:Y:S01]  /*e610*/  LDC.64 R12, c[0x0][0x620] ;  /* 0x00018800ff0c7b82 */ /* 0x000e220000000a00 */
[----:B-----5:R-:W-:-:S04]  /*e620*/  ISETP.NE.U32.AND P0, PT, R8, RZ, PT ;  /* 0x000000ff0800720c */ /* 0x020fc80003f05070 */
[----:B------:R-:W-:Y:S02]  /*e630*/  ISETP.NE.AND.EX P0, PT, R9, RZ, PT, P0 ;  /* 0x000000ff0900720c */ /* 0x000fe40003f05300 */
[----:B--2---:R-:W-:-:S05]  /*e640*/  I2FP.F32.U32 R0, R14 ;  /* 0x0000000e00007245 */ /* 0x004fca0000201000 */
[----:B------:R-:W-:-:S04]  /*e650*/  FMUL R0, R0, UR6 ;  /* 0x0000000600007c20 */ /* 0x000fc80008400000 */
[----:B------:R2:W0:Y:S02]  /*e660*/  F2I.U32.TRUNC.NTZ R15, R0 ;  /* 0x00000000000f7305 */ /* 0x000424000020f000 */
[----:B------:R-:W-:Y:S05]  /*e670*/  @!P0 BRA `(.L_x_297) ;  /* 0x0000000000288947 */ /* 0x000fea0003800000 */
[----:B--2---:R-:W2:Y:S02]  /*e680*/  LDC R0, c[0x0][0x634] ;  /* 0x00018d00ff007b82 */ /* 0x004ea40000000800 */
[----:B--2---:R-:W-:-:S05]  /*e690*/  IADD3 R7, P0, R19, R0, RZ ;  /* 0x0000000013077210 */ /* 0x004fca0007f1e0ff */
[----:B------:R-:W-:-:S04]  /*e6a0*/  IMAD.X R11, RZ, RZ, R22, P0 ;  /* 0x000000ffff0b7224 */ /* 0x000fc800000e0616 */
[----:B0-----:R-:W-:-:S04]  /*e6b0*/  IMAD.WIDE.U32 R2, R11, R8, RZ ;  /* 0x000000080b027225 */ /* 0x001fc800078e00ff */
[----:B------:R-:W-:-:S04]  /*e6c0*/  IMAD.WIDE.U32 R4, P0, R7, R9, R2 ;  /* 0x0000000907047225 */ /* 0x000fc80007800002 */
[----:B------:R-:W-:-:S04]  /*e6d0*/  IMAD.WIDE.U32 R2, R7, R8, RZ ;  /* 0x0000000807027225 */ /* 0x000fc800078e00ff */
[----:B------:R-:W-:Y:S01]  /*e6e0*/  IMAD.X R7, RZ, RZ, RZ, P0 ;  /* 0x000000ffff077224 */ /* 0x000fe200000e06ff */
[----:B------:R-:W-:Y:S01]  /*e6f0*/  IADD3 RZ, P0, R3, R4, RZ ;  /* 0x0000000403ff7210 */ /* 0x000fe20007f1e0ff */
[----:B------:R-:W-:-:S04]  /*e700*/  IMAD.MOV.U32 R6, RZ, RZ, R5 ;  /* 0x000000ffff067224 */ /* 0x000fc800078e0005 */
[----:B------:R-:W-:-:S08]  /*e710*/  IMAD.WIDE.U32.X R6, R11, R9, R6, P0 ;  /* 0x000000090b067225 */ /* 0x000fd000000e0406 */
.L_x_297:
[-CC-:B0-----:R-:W-:Y:S01]  /*e720*/  SHF.R.U64 R24, R6, R10.reuse, R7.reuse ;  /* 0x0000000a06187219 */ /* 0x181fe20000001207 */
[----:B------:R-:W0:Y:S01]  /*e730*/  LDC.64 R20, c[0x0][0x640] ;  /* 0x00019000ff147b82 */ /* 0x000e220000000a00 */
[----:B--2---:R-:W-:Y:S01]  /*e740*/  SHF.R.U32.HI R0, RZ, R10, R7 ;  /* 0x0000000aff007219 */ /* 0x004fe20000011607 */
[----:B------:R-:W-:Y:S01]  /*e750*/  IMAD.MOV.U32 R2, RZ, RZ, R19 ;  /* 0x000000ffff027224 */ /* 0x000fe200078e0013 */
[----:B------:R-:W-:Y:S01]  /*e760*/  IADD3 R5, P0, RZ, -R24, RZ ;  /* 0x80000018ff057210 */ /* 0x000fe20007f1e0ff */
[----:B------:R-:W-:Y:S01]  /*e770*/  IMAD.MOV R15, RZ, RZ, -R15 ;  /* 0x000000ffff0f7224 */ /* 0x000fe200078e0a0f */
[----:B------:R-:W-:Y:S01]  /*e780*/  ULDC UR6, c[0x0][0x154] ;  /* 0x0000550000067ab9 */ /* 0x000fe20000000800 */
[----:B------:R-:W-:Y:S02]  /*e790*/  IMAD.MOV.U32 R7, RZ, RZ, 0x1 ;  /* 0x00000001ff077424 */ /* 0x000fe400078e00ff */
[----:B------:R-:W2:Y:S01]  /*e7a0*/  LDC R4, c[0x0][0x618] ;  /* 0x00018600ff047b82 */ /* 0x000ea20000000800 */
[----:B------:R-:W-:-:S02]  /*e7b0*/  IMAD.X R3, RZ, RZ, ~R0, P0 ;  /* 0x000000ffff037224 */ /* 0x000fc400000e0e00 */
[----:B------:R-:W-:Y:S02]  /*e7c0*/  IMAD R15, R17, R15, R14 ;  /* 0x0000000f110f7224 */ /* 0x000fe400078e020e */
[-C--:B------:R-:W-:Y:S02]  /*e7d0*/  IMAD R0, R3, R12.reuse, RZ ;  /* 0x0000000c03007224 */ /* 0x080fe400078e02ff */
[----:B------:R-:W-:Y:S01]  /*e7e0*/  IMAD.MOV.U32 R3, RZ, RZ, R22 ;  /* 0x000000ffff037224 */ /* 0x000fe200078e0016 */
[----:B------:R-:W5:Y:S01]  /*e7f0*/  LDC R6, c[0x0][0x608] ;  /* 0x00018200ff067b82 */ /* 0x000f620000000800 */
[----:B------:R-:W-:-:S04]  /*e800*/  IMAD.WIDE.U32 R2, R5, R12, R2 ;  /* 0x0000000c05027225 */ /* 0x000fc800078e0002 */
[----:B------:R-:W-:-:S03]  /*e810*/  IMAD R5, R5, R13, R0 ;  /* 0x0000000d05057224 */ /* 0x000fc600078e0200 */
[----:B------:R-:W1:Y:S01]  /*e820*/  LDC R18, c[0x0][0x658] ;  /* 0x00019600ff127b82 */ /* 0x000e620000000800 */
[----:B------:R-:W-:Y:S01]  /*e830*/  I2FP.F32.U32 R0, R16 ;  /* 0x0000001000007245 */ /* 0x000fe20000201000 */
[----:B------:R-:W-:Y:S01]  /*e840*/  IMAD.IADD R3, R3, 0x1, R5 ;  /* 0x0000000103037824 */ /* 0x000fe200078e0205 */
[----:B0-----:R-:W-:Y:S01]  /*e850*/  ISETP.NE.U32.AND P0, PT, R20, RZ, PT ;  /* 0x000000ff1400720c */ /* 0x001fe20003f05070 */
[----:B------:R-:W-:Y:S02]  /*e860*/  IMAD.MOV.U32 R5, RZ, RZ, -0x1 ;  /* 0xffffffffff057424 */ /* 0x000fe400078e00ff */
[----:B------:R-:W-:Y:S02]  /*e870*/  FMUL R0, R0, UR6 ;  /* 0x0000000600007c20 */ /* 0x000fe40008400000 */
[----:B------:R-:W0:Y:S01]  /*e880*/  LDC R13, c[0x0][0x148] ;  /* 0x00005200ff0d7b82 */ /* 0x000e220000000800 */
[----:B--2---:R-:W-:Y:S01]  /*e890*/  SHF.R.U64 R10, R2, R4, R3 ;  /* 0x00000004020a7219 */ /* 0x004fe20000001203 */
[----:B------:R2:W0:Y:S01]  /*e8a0*/  F2I.U32.TRUNC.NTZ R12, R0 ;  /* 0x00000000000c7305 */ /* 0x000422000020f000 */
[----:B------:R-:W-:-:S02]  /*e8b0*/  ISETP.NE.AND.EX P0, PT, R21, RZ, PT, P0 ;  /* 0x000000ff1500720c */ /* 0x000fc40003f05300 */
[----:B------:R-:W-:-:S03]  /*e8c0*/  SHF.R.U32.HI R3, RZ, R4, R3 ;  /* 0x00000004ff037219 */ /* 0x000fc60000011603 */
[----:B------:R-:W0:Y:S01]  /*e8d0*/  LDC R14, c[0x0][0x600] ;  /* 0x00018000ff0e7b82 */ /* 0x000e220000000800 */
[-CC-:B-----5:R-:W-:Y:S02]  /*e8e0*/  SHF.R.U64 R8, R10, R6.reuse, R3.reuse ;  /* 0x000000060a087219 */ /* 0x1a0fe40000001203 */
[----:B------:R-:W-:-:S05]  /*e8f0*/  SHF.R.U32.HI R3, RZ, R6, R3 ;  /* 0x00000006ff037219 */ /* 0x000fca0000011603 */
[----:B------:R-:W0:Y:S01]  /*e900*/  LDC R19, c[0x0][0x648] ;  /* 0x00019200ff137b82 */ /* 0x000e220000000800 */
[-CC-:B-1----:R-:W-:Y:S02]  /*e910*/  SHF.R.U64 R11, R8, R18.reuse, R3.reuse ;  /* 0x00000012080b7219 */ /* 0x182fe40000001203 */
[-C--:B------:R-:W-:Y:S02]  /*e920*/  SHF.L.U32 R5, R5, R18.reuse, RZ ;  /* 0x0000001205057219 */ /* 0x080fe400000006ff */
[-C--:B------:R-:W-:Y:S01]  /*e930*/  SHF.R.U32.HI R3, RZ, R18.reuse, R3 ;  /* 0x00000012ff037219 */ /* 0x080fe20000011603 */
[----:B------:R-:W-:Y:S01]  /*e940*/  IMAD.MOV.U32 R2, RZ, RZ, R11 ;  /* 0x000000ffff027224 */ /* 0x000fe200078e000b */
[----:B------:R-:W-:Y:S01]  /*e950*/  SHF.L.U32 R34, R7, R18, RZ ;  /* 0x0000001207227219 */ /* 0x000fe200000006ff */
[----:B------:R-:W1:Y:S01]  /*e960*/  LDC R22, c[0x0][0x638] ;  /* 0x00018e00ff167b82 */ /* 0x000e620000000800 */
[----:B------:R-:W-:-:S07]  /*e970*/  LOP3.LUT R17, RZ, R5, RZ, 0x33, !PT ;  /* 0x00000005ff117212 */ /* 0x000fce00078e33ff */
[----:B------:R-:W0:Y:S01]  /*e980*/  LDC R23, c[0x0][0x610] ;  /* 0x00018400ff177b82 */ /* 0x000e220000000800 */
[----:B--2---:R-:W-:Y:S05]  /*e990*/  @!P0 BRA `(.L_x_298) ;  /* 0x0000000000288947 */ /* 0x004fea0003800000 */
[----:B------:R-:W2:Y:S02]  /*e9a0*/  LDC R0, c[0x0][0x64c] ;  /* 0x00019300ff007b82 */ /* 0x000ea40000000800 */
[----:B--2---:R-:W-:-:S05]  /*e9b0*/  IADD3 R7, P0, R11, R0, RZ ;  /* 0x000000000b077210 */ /* 0x004fca0007f1e0ff */
        /* <DEDUP_REMOVED lines=8> */
.L_x_298:
[----:B0-----:R-:W-:Y:S01]  /*ea40*/  SHF.R.U64 R0, R2, R19, R3 ;  /* 0x0000001302007219 */ /* 0x001fe20000001203 */
[----:B------:R-:W-:Y:S01]  /*ea50*/  VIADD R3, R14, 0xffffffff ;  /* 0xffffffff0e037836 */ /* 0x000fe20000000000 */
[----:B------:R-:W-:Y:S01]  /*ea60*/  LOP3.LUT R5, R8, R17, RZ, 0xc0, !PT ;  /* 0x0000001108057212 */ /* 0x000fe200078ec0ff */
[----:B------:R-:W-:Y:S01]  /*ea70*/  IMAD.MOV R12, RZ, RZ, -R12 ;  /* 0x000000ffff0c7224 */ /* 0x000fe200078e0a0c */
[----:B------:R-:W-:Y:S01]  /*ea80*/  R2UR UR23, R24 ;  /* 0x00000000181772ca */ /* 0x000fe200000e0000 */
[----:B------:R-:W-:Y:S01]  /*ea90*/  IMAD.MOV R2, RZ, RZ, -R0 ;  /* 0x000000ffff027224 */ /* 0x000fe200078e0a00 */
[----:B------:R-:W-:Y:S01]  /*eaa0*/  LOP3.LUT R3, R10, R3, RZ, 0xc0, !PT ;  /* 0x000000030a037212 */ /* 0x000fe200078ec0ff */
[----:B------:R-:W-:Y:S02]  /*eab0*/  IMAD R34, R34, R0, R5 ;  /* 0x0000000022227224 */ /* 0x000fe400078e0205 */
[----:B------:R-:W-:Y:S02]  /*eac0*/  @P2 IMAD R15, R13, R12, R16 ;  /* 0x0000000c0d0f2224 */ /* 0x000fe400078e0210 */
[----:B-1----:R-:W-:-:S02]  /*ead0*/  IMAD R0, R2, R22, R11 ;  /* 0x0000001602007224 */ /* 0x002fc400078e020b */
[----:B------:R-:W-:Y:S02]  /*eae0*/  IMAD R34, R34, R23, R15 ;  /* 0x0000001722227224 */ /* 0x000fe400078e020f */
[----:B------:R-:W-:Y:S02]  /*eaf0*/  IMAD R3, R0, R14, R3 ;  /* 0x0000000e00037224 */ /* 0x000fe400078e0203 */
[----:B------:R-:W-:-:S03]  /*eb00*/  IMAD.MOV.U32 R0, RZ, RZ, 0x1 ;  /* 0x00000001ff007424 */ /* 0x000fc600078e00ff */
[----:B------:R-:W-:Y:S02]  /*eb10*/  SEL R2, R3, R34, !P2 ;  /* 0x0000002203027207 */ /* 0x000fe40005000000 */
[----:B------:R-:W-:-:S03]  /*eb20*/  SEL R34, R34, R3, !P2 ;  /* 0x0000000322227207 */ /* 0x000fc60005000000 */
[----:B------:R2:W-:Y:S04]  /*eb30*/  STL [R1+0x88], R2 ;  /* 0x0000880201007387 */ /* 0x0005e80000100800 */
.L_x_296:
[----:B------:R0:W-:Y:S01]  /*eb40*/  STL [R1+0x8c], R34 ;  /* 0x00008c2201007387 */ /* 0x0001e20000100800 */
[----:B------:R-:W-:-:S13]  /*eb50*/  LOP3.LUT P0, RZ, R0, 0xff, RZ, 0xc0, !PT ;  /* 0x000000ff00ff7812 */ /* 0x000fda000780c0ff */
[----:B0-----:R-:W-:Y:S05]  /*eb60*/  @P0 BRA `(.L_x_299) ;  /* 0xffffff2400d80947 */ /* 0x001fea000383ffff */
[----:B------:R-:W-:Y:S05]  /*eb70*/  EXIT ;  /* 0x000000000000794d */ /* 0x000fea0003800000 */
.L_x_7:
[----:B------:R-:W2:Y:S01]  /*eb80*/  LDL R22, [R1+0x84] ;  /* 0x0000840001167983 */ /* 0x000ea20000100800 */
[----:B------:R-:W-:-:S03]  /*eb90*/  ULDC.64 UR4, c[0x0][0x650] ;  /* 0x0001940000047ab9 */ /* 0x000fc60000000a00 */
[----:B0-----:R-:W3:Y:S01]  /*eba0*/  LDL R23, [R1+0x80] ;  /* 0x0000800001177983 */ /* 0x001ee20000100800 */
[----:B------:R-:W-:Y:S01]  /*ebb0*/  PRMT R4, RZ, 0x7610, R4 ;  /* 0x00007610ff047816 */ /* 0x000fe20000000004 */
[----:B------:R-:W-:Y:S02]  /*ebc0*/  IMAD.MOV.U32 R5, RZ, RZ, -0x1 ;  /* 0xffffffffff057424 */ /* 0x000fe400078e00ff */
[----:B------:R-:W-:Y:S02]  /*ebd0*/  IMAD.MOV.U32 R7, RZ, RZ, -0x1 ;  /* 0xffffffffff077424 */ /* 0x000fe400078e00ff */
[----:B------:R-:W-:Y:S01]  /*ebe0*/  IMAD.MOV.U32 R6, RZ, RZ, -0x1 ;  /* 0xffffffffff067424 */ /* 0x000fe200078e00ff */
[----:B--2---:R-:W-:-:S04]  /*ebf0*/  ISETP.GE.U32.AND P0, PT, R22, UR4, PT ;  /* 0x0000000416007c0c */ /* 0x004fc8000bf06070 */
[----:B---3--:R-:W-:-:S13]  /*ec00*/  ISETP.GE.U32.AND.EX P0, PT, R23, UR5, PT, P0 ;  /* 0x0000000517007c0c */ /* 0x008fda000bf06100 */
[----:B------:R-:W-:Y:S05]  /*ec10*/  @P0 BRA `(.L_x_300) ;  /* 0x00000004002c0947 */ /* 0x000fea0003800000 */
[----:B------:R-:W0:Y:S01]  /*ec20*/  LDC.64 R14, c[0x0][0x628] ;  /* 0x00018a00ff0e7b82 */ /* 0x000e220000000a00 */
[----:B------:R-:W-:Y:S02]  /*ec30*/  IMAD.MOV.U32 R8, RZ, RZ, R22 ;  /* 0x000000ffff087224 */ /* 0x000fe400078e0016 */
[----:B------:R-:W-:-:S05]  /*ec40*/  IMAD.MOV.U32 R9, RZ, RZ, R23 ;  /* 0x000000ffff097224 */ /* 0x000fca00078e0017 */
[----:B------:R-:W1:Y:S08]  /*ec50*/  LDC R10, c[0x0][0x630] ;  /* 0x00018c00ff0a7b82 */ /* 0x000e700000000800 */
[----:B------:R-:W2:Y:S01]  /*ec60*/  LDC.64 R16, c[0x0][0x620] ;  /* 0x00018800ff107b82 */ /* 0x000ea20000000a00 */
[----:B0-----:R-:W-:-:S04]  /*ec70*/  ISETP.NE.U32.AND P0, PT, R14, RZ, PT ;  /* 0x000000ff0e00720c */ /* 0x001fc80003f05070 */
[----:B------:R-:W-:-:S13]  /*ec80*/  ISETP.NE.AND.EX P0, PT, R15, RZ, PT, P0 ;  /* 0x000000ff0f00720c */ /* 0x000fda0003f05300 */
[----:B-12---:R-:W-:Y:S05]  /*ec90*/  @!P0 BRA `(.L_x_301) ;  /* 0x0000000000288947 */ /* 0x006fea0003800000 */
[----:B------:R-:W0:Y:S02]  /*eca0*/  LDC R4, c[0x0][0x634] ;  /* 0x00018d00ff047b82 */ /* 0x000e240000000800 */
[----:B0-----:R-:W-:-:S05]  /*ecb0*/  IADD3 R9, P0, R22, R4, RZ ;  /* 0x0000000416097210 */ /* 0x001fca0007f1e0ff */
        /* <DEDUP_REMOVED lines=8> */
.L_x_301:
[----:B------:R-:W0:Y:S01]  /*ed40*/  LDC.64 R20, c[0x0][0x640] ;  /* 0x00019000ff147b82 */ /* 0x000e220000000a00 */
[-CC-:B------:R-:W-:Y:S02]  /*ed50*/  SHF.R.U64 R14, R8, R10.reuse, R9.reuse ;  /* 0x0000000a080e7219 */ /* 0x180fe40000001209 */
[----:B------:R-:W-:Y:S02]  /*ed60*/  SHF.R.U32.HI R4, RZ, R10, R9 ;  /* 0x0000000aff047219 */ /* 0x000fe40000011609 */
[----:B------:R-:W-:-:S03]  /*ed70*/  IADD3 R7, P0, RZ, -R14, RZ ;  /* 0x8000000eff077210 */ /* 0x000fc60007f1e0ff */
[----:B------:R-:W1:Y:S02]  /*ed80*/  LDC R8, c[0x0][0x618] ;  /* 0x00018600ff087b82 */ /* 0x000e640000000800 */
[----:B------:R-:W-:Y:S02]  /*ed90*/  IMAD.X R5, RZ, RZ, ~R4, P0 ;  /* 0x000000ffff057224 */ /* 0x000fe400000e0e04 */
[----:B------:R-:W-:Y:S02]  /*eda0*/  IMAD.MOV.U32 R4, RZ, RZ, R22 ;  /* 0x000000ffff047224 */ /* 0x000fe400078e0016 */
[-C--:B------:R-:W-:Y:S02]  /*edb0*/  IMAD R6, R5, R16.reuse, RZ ;  /* 0x0000001005067224 */ /* 0x080fe400078e02ff */
[----:B------:R-:W2:Y:S01]  /*edc0*/  LDC R18, c[0x0][0x608] ;  /* 0x00018200ff127b82 */ /* 0x000ea20000000800 */
[----:B------:R-:W-:Y:S02]  /*edd0*/  IMAD.MOV.U32 R5, RZ, RZ, R23 ;  /* 0x000000ffff057224 */ /* 0x000fe400078e0017 */
[----:B------:R-:W-:-:S05]  /*ede0*/  IMAD.WIDE.U32 R4, R7, R16, R4 ;  /* 0x0000001007047225 */ /* 0x000fca00078e0004 */
[----:B------:R-:W3:Y:S01]  /*edf0*/  LDC R19, c[0x0][0x658] ;  /* 0x00019600ff137b82 */ /* 0x000ee20000000800 */
[----:B------:R-:W-:Y:S01]  /*ee00*/  IMAD R7, R7, R17, R6 ;  /* 0x0000001107077224 */ /* 0x000fe200078e0206 */
[----:B0-----:R-:W-:Y:S01]  /*ee10*/  ISETP.NE.U32.AND P0, PT, R20, RZ, PT ;  /* 0x000000ff1400720c */ /* 0x001fe20003f05070 */
[----:B------:R-:W-:Y:S02]  /*ee20*/  IMAD.MOV.U32 R6, RZ, RZ, -0x1 ;  /* 0xffffffffff067424 */ /* 0x000fe400078e00ff */
[----:B------:R-:W-:Y:S01]  /*ee30*/  IMAD.IADD R5, R5, 0x1, R7 ;  /* 0x0000000105057824 */ /* 0x000fe200078e0207 */
[----:B------:R-:W-:Y:S02]  /*ee40*/  ISETP.NE.AND.EX P0, PT, R21, RZ, PT, P0 ;  /* 0x000000ff1500720c */ /* 0x000fe40003f05300 */
[----:B------:R-:W0:Y:S02]  /*ee50*/  LDC R17, c[0x0][0x600] ;  /* 0x00018000ff117b82 */ /* 0x000e240000000800 */
[----:B-1----:R-:W-:-:S02]  /*ee60*/  SHF.R.U64 R10, R4, R8, R5 ;  /* 0x00000008040a7219 */ /* 0x002fc40000001205 */
[----:B------:R-:W-:-:S04]  /*ee70*/  SHF.R.U32.HI R5, RZ, R8, R5 ;  /* 0x00000008ff057219 */ /* 0x000fc80000011605 */
[----:B------:R-:W1:Y:S01]  /*ee80*/  LDC R22, c[0x0][0x648] ;  /* 0x00019200ff167b82 */ /* 0x000e620000000800 */
[-CC-:B--2---:R-:W-:Y:S02]  /*ee90*/  SHF.R.U64 R15, R10, R18.reuse, R5.reuse ;  /* 0x000000120a0f7219 */ /* 0x184fe40000001205 */
[----:B------:R-:W-:Y:S01]  /*eea0*/  SHF.R.U32.HI R4, RZ, R18, R5 ;  /* 0x00000012ff047219 */ /* 0x000fe20000011605 */
[----:B------:R-:W-:-:S04]  /*eeb0*/  IMAD.MOV.U32 R18, RZ, RZ, 0x1 ;  /* 0x00000001ff127424 */ /* 0x000fc800078e00ff */
[----:B------:R-:W2:Y:S01]  /*eec0*/  LDC R23, c[0x0][0x638] ;  /* 0x00018e00ff177b82 */ /* 0x000ea20000000800 */
[-CC-:B---3--:R-:W-:Y:S02]  /*eed0*/  SHF.R.U64 R16, R15, R19.reuse, R4.reuse ;  /* 0x000000130f107219 */ /* 0x188fe40000001204 */
[-C--:B------:R-:W-:Y:S02]  /*eee0*/  SHF.L.U32 R6, R6, R19.reuse, RZ ;  /* 0x0000001306067219 */ /* 0x080fe400000006ff */
[----:B------:R-:W-:Y:S01]  /*eef0*/  SHF.R.U32.HI R5, RZ, R19, R4 ;  /* 0x00000013ff057219 */ /* 0x000fe20000011604 */
[----:B------:R-:W-:Y:S01]  /*ef00*/  IMAD.MOV.U32 R4, RZ, RZ, R16 ;  /* 0x000000ffff047224 */ /* 0x000fe200078e0010 */
[----:B------:R-:W-:Y:S01]  /*ef10*/  LOP3.LUT R24, RZ, R6, RZ, 0x33, !PT ;  /* 0x00000006ff187212 */ /* 0x000fe200078e33ff */
[----:B------:R-:W3:Y:S01]  /*ef20*/  LDC R25, c[0x0][0x610] ;  /* 0x00018400ff197b82 */ /* 0x000ee20000000800 */
[----:B------:R-:W-:Y:S05]  /*ef30*/  @!P0 BRA `(.L_x_302) ;  /* 0x0000000000288947 */ /* 0x000fea0003800000 */
        /* <DEDUP_REMOVED lines=10> */
.L_x_302:
[----:B-1----:R-:W-:Y:S01]  /*efe0*/  SHF.R.U64 R4, R4, R22, R5 ;  /* 0x0000001604047219 */ /* 0x002fe20000001205 */
[----:B0-----:R-:W-:Y:S01]  /*eff0*/  VIADD R7, R17, 0xffffffff ;  /* 0xffffffff11077836 */ /* 0x001fe20000000000 */
[----:B------:R-:W-:Y:S01]  /*f000*/  SHF.L.U32 R18, R18, R19, RZ ;  /* 0x0000001312127219 */ /* 0x000fe200000006ff */
[----:B------:R-:W-:Y:S01]  /*f010*/  @P2 IMAD R0, R11, R12, R2 ;  /* 0x0000000c0b002224 */ /* 0x000fe200078e0202 */
[----:B------:R-:W-:Y:S01]  /*f020*/  LOP3.LUT R3, R15, R24, RZ, 0xc0, !PT ;  /* 0x000000180f037212 */ /* 0x000fe200078ec0ff */
[----:B------:R-:W-:Y:S01]  /*f030*/  IMAD.MOV R5, RZ, RZ, -R4 ;  /* 0x000000ffff057224 */ /* 0x000fe200078e0a04 */
[----:B------:R-:W-:Y:S01]  /*f040*/  LOP3.LUT R7, R10, R7, RZ, 0xc0, !PT ;  /* 0x000000070a077212 */ /* 0x000fe200078ec0ff */
[----:B------:R-:W-:Y:S02]  /*f050*/  IMAD.MOV.U32 R6, RZ, RZ, R14 ;  /* 0x000000ffff067224 */ /* 0x000fe400078e000e */
[----:B------:R-:W-:Y:S02]  /*f060*/  IMAD R3, R18, R4, R3 ;  /* 0x0000000412037224 */ /* 0x000fe400078e0203 */
[----:B--2---:R-:W-:-:S02]  /*f070*/  IMAD R2, R5, R23, R16 ;  /* 0x0000001705027224 */ /* 0x004fc400078e0210 */
[----:B---3--:R-:W-:Y:S02]  /*f080*/  IMAD R0, R3, R25, R0 ;  /* 0x0000001903007224 */ /* 0x008fe400078e0200 */
[----:B------:R-:W-:Y:S02]  /*f090*/  IMAD R5, R2, R17, R7 ;  /* 0x0000001102057224 */ /* 0x000fe400078e0207 */
[----:B------:R-:W-:-:S03]  /*f0a0*/  IMAD.MOV.U32 R4, RZ, RZ, 0x1 ;  /* 0x00000001ff047424 */ /* 0x000fc600078e00ff */
[----:B------:R-:W-:Y:S02]  /*f0b0*/  SEL R7, R5, R0, !P2 ;  /* 0x0000000005077207 */ /* 0x000fe40005000000 */
[----:B------:R-:W-:-:S07]  /*f0c0*/  SEL R5, R0, R5, !P2 ;  /* 0x0000000500057207 */ /* 0x000fce0005000000 */
.L_x_300:
[----:B------:R-:W-:-:S08]  /*f0d0*/  NOP ;  /* 0x0000000000007918 */ /* 0x000fd00000000000 */
[----:B------:R-:W0:-:S00]  /*f0e0*/  USETMAXREG.DEALLOC.CTAPOOL 0x28 ;  /* 0x00000028000079c8 */ /* 0x000e0000080e0500 */
[----:B------:R-:W-:-:S13]  /*f0f0*/  ISETP.NE.AND P0, PT, RZ, UR8, PT ;  /* 0x00000008ff007c0c */ /* 0x000fda000bf05270 */
[----:B------:R-:W-:Y:S05]  /*f100*/  @P0 EXIT ;  /* 0x000000000000094d */ /* 0x000fea0003800000 */
[----:B0-----:R-:W-:Y:S01]  /*f110*/  LOP3.LUT P0, RZ, R4, 0xff, RZ, 0xc0, !PT ;  /* 0x000000ff04ff7812 */ /* 0x001fe2000780c0ff */
[----:B------:R-:W-:Y:S02]  /*f120*/  IMAD.MOV.U32 R0, RZ, RZ, 0x1 ;  /* 0x00000001ff007424 */ /* 0x000fe400078e00ff */
[----:B------:R-:W-:-:S10]  /*f130*/  IMAD.MOV.U32 R8, RZ, RZ, RZ ;  /* 0x000000ffff087224 */ /* 0x000fd400078e00ff */
[----:B------:R-:W-:Y:S05]  /*f140*/  @!P0 BRA `(.L_x_303) ;  /* 0x0000000c009c8947 */ /* 0x000fea0003800000 */
[----:B------:R-:W0:Y:S01]  /*f150*/  S2UR UR8, SR_CgaCtaId ;  /* 0x00000000000879c3 */ /* 0x000e220000008800 */
[----:B------:R-:W-:Y:S01]  /*f160*/  ULDC UR4, c[0x0][0x28c] ;  /* 0x0000a30000047ab9 */ /* 0x000fe20000000800 */
[----:B------:R-:W-:Y:S01]  /*f170*/  ULDC UR5, c[0x0][0x600] ;  /* 0x0001800000057ab9 */ /* 0x000fe20000000800 */
[----:B------:R-:W-:Y:S01]  /*f180*/  UIADD3 UR14, UR4, 0x1f, URZ ;  /* 0x0000001f040e7890 */ /* 0x000fe2000fffe03f */
[----:B------:R-:W-:Y:S01]  /*f190*/  BSSY B0, `(.L_x_303) ;  /* 0x00000e2000007945 */ /* 0x000fe20003800000 */
[----:B------:R-:W-:Y:S01]  /*f1a0*/  ULDC UR11, c[0x0][0x658] ;  /* 0x00019600000b7ab9 */ /* 0x000fe20000000800 */
[----:B------:R-:W-:Y:S01]  /*f1b0*/  UMOV UR12, 0xffffffff ;  /* 0xffffffff000c7882 */ /* 0x000fe20000000000 */
[----:B------:R-:W-:Y:S01]  /*f1c0*/  UMOV UR16, 0x1 ;  /* 0x0000000100107882 */ /* 0x000fe20000000000 */
[----:B------:R-:W-:Y:S01]  /*f1d0*/  USHF.R.S32.HI UR15, URZ, 0x1f, UR14 ;  /* 0x0000001f3f0f7899 */ /* 0x000fe2000801140e */
[----:B------:R-:W-:Y:S01]  /*f1e0*/  IMAD.MOV.U32 R9, RZ, RZ, 0x1 ;  /* 0x00000001ff097424 */ /* 0x000fe200078e00ff */
[----:B------:R-:W-:Y:S01]  /*f1f0*/  ULDC UR9, c[0x0][0xc] ;  /* 0x0000030000097ab9 */ /* 0x000fe20000000800 */
[----:B------:R-:W-:Y:S01]  /*f200*/  UIADD3 UR4, UR5, -0x1, URZ ;  /* 0xffffffff05047890 */ /* 0x000fe2000fffe03f */
[----:B------:R-:W-:Y:S01]  /*f210*/  IMAD.MOV.U32 R0, RZ, RZ, 0x1 ;  /* 0x00000001ff007424 */ /* 0x000fe200078e00ff */
[----:B------:R-:W-:Y:S01]  /*f220*/  USHF.L.U32 UR18, UR12, UR11, URZ ;  /* 0x0000000b0c127299 */ /* 0x000fe2000800063f */
[----:B------:R-:W-:Y:S01]  /*f230*/  IMAD.MOV.U32 R8, RZ, RZ, RZ ;  /* 0x000000ffff087224 */ /* 0x000fe200078e00ff */
[----:B------:R-:W-:Y:S01]  /*f240*/  USHF.L.U32 UR5, UR16, UR11, URZ ;  /* 0x0000000b10057299 */ /* 0x000fe2000800063f */
[----:B------:R-:W-:Y:S01]  /*f250*/  ULDC UR12, c[0x0][0x10] ;  /* 0x00000400000c7ab9 */ /* 0x000fe20000000800 */
[----:B------:R-:W-:Y:S01]  /*f260*/  ULEA.HI UR15, UR15, UR14, URZ, 0x5 ;  /* 0x0000000e0f0f7291 */ /* 0x000fe2000f8f283f */
[----:B------:R-:W-:Y:S01]  /*f270*/  UMOV UR22, 0x5 ;  /* 0x0000000500167882 */ /* 0x000fe20000000000 */
[----:B------:R-:W-:-:S02]  /*f280*/  ULOP3.LUT UR29, UR13, 0x2, URZ, 0xfc, !UPT ;  /* 0x000000020d1d7892 */ /* 0x000fc4000f8efc3f */
[----:B------:R-:W-:Y:S02]  /*f290*/  USHF.R.S32.HI UR19, URZ, 0x5, UR15 ;  /* 0x000000053f137899 */ /* 0x000fe4000801140f */
[----:B0-----:R-:W-:Y:S02]  /*f2a0*/  ULOP3.LUT UR10, UR8, 0x1, URZ, 0xc0, !UPT ;  /* 0x00000001080a7892 */ /* 0x001fe4000f8ec03f */
[----:B------:R-:W-:Y:S02]  /*f2b0*/  USHF.R.U32.HI UR30, URZ, 0x1, UR8 ;  /* 0x000000013f1e7899 */ /* 0x000fe40008011608 */
[----:B------:R-:W-:Y:S02]  /*f2c0*/  USHF.L.U32 UR6, UR8, 0x7, URZ ;  /* 0x0000000708067899 */ /* 0x000fe4000800063f */
[----:B------:R-:W-:Y:S02]  /*f2d0*/  USHF.L.U32 UR7, UR8, 0xc, URZ ;  /* 0x0000000c08077899 */ /* 0x000fe4000800063f */
[----:B------:R-:W-:-:S02]  /*f2e0*/  ULOP3.LUT UR8, UR8, 0xfffffffe, URZ, 0xc0, !UPT ;  /* 0xfffffffe08087892 */ /* 0x000fc4000f8ec03f */
[----:B------:R-:W-:Y:S02]  /*f2f0*/  UISETP.GT.U32.AND UP0, UPT, UR10, 0xffff, UPT ;  /* 0x0000ffff0a00788c */ /* 0x000fe4000bf04070 */
[----:B------:R-:W-:Y:S02]  /*f300*/  USHF.L.U32 UR20, UR16, UR8, URZ ;  /* 0x0000000810147299 */ /* 0x000fe4000800063f */
[----:B------:R-:W-:Y:S02]  /*f310*/  ULOP3.LUT UR11, UR8, 0x1, URZ, 0xfc, !UPT ;  /* 0x00000001080b7892 */ /* 0x000fe4000f8efc3f */
[----:B------:R-:W-:Y:S02]  /*f320*/  UIMAD.WIDE.U32 UR8, UR9, UR12, URZ ;  /* 0x0000000c090872a5 */ /* 0x000fe4000f8e003f */
[----:B------:R-:W-:Y:S01]  /*f330*/  USEL UR10, UR10, 0xffff, !UP0 ;  /* 0x0000ffff0a0a7887 */ /* 0x000fe2000c000000 */
[----:B------:R-:W-:Y:S01]  /*f340*/  ULDC UR12, c[0x0][0x14] ;  /* 0x00000500000c7ab9 */ /* 0x000fe20000000800 */
[----:B------:R-:W-:-:S02]  /*f350*/  USHF.L.U32 UR11, UR16, UR11, URZ ;  /* 0x0000000b100b7299 */ /* 0x000fc4000800063f */
[----:B------:R-:W-:Y:S02]  /*f360*/  UIMAD.WIDE.U32 UR24, UR8, UR12, URZ ;  /* 0x0000000c081872a5 */ /* 0x000fe4000f8e003f */
[----:B------:R-:W-:Y:S02]  /*f370*/  UIMAD UR21, UR9, UR12, URZ ;  /* 0x0000000c091572a4 */ /* 0x000fe4000f8e023f */
[----:B------:R-:W-:Y:S02]  /*f380*/  ULOP3.LUT UR10, UR10, 0xffff, URZ, 0xc0, !UPT ;  /* 0x0000ffff0a0a7892 */ /* 0x000fe4000f8ec03f */
[----:B------:R-:W-:Y:S02]  /*f390*/  ULOP3.LUT UR6, UR6, 0x80, URZ, 0xc0, !UPT ;  /* 0x0000008006067892 */ /* 0x000fe4000f8ec03f */
[----:B------:R-:W-:Y:S02]  /*f3a0*/  ULOP3.LUT UR7, UR7, 0x1000, URZ, 0xc0, !UPT ;  /* 0x0000100007077892 */ /* 0x000fe4000f8ec03f */
[----:B------:R-:W-:-:S02]  /*f3b0*/  ULOP3.LUT UR18, URZ, UR18, URZ, 0x33, !UPT ;  /* 0x000000123f127292 */ /* 0x000fc4000f8e333f */
[----:B------:R-:W-:Y:S02]  /*f3c0*/  ULOP3.LUT UR20, UR20, UR11, URZ, 0xfc, !UPT ;  /* 0x0000000b14147292 */ /* 0x000fe4000f8efc3f */
[----:B------:R-:W-:Y:S02]  /*f3d0*/  UIADD3 UR21, UR25, UR21, URZ ;  /* 0x0000001519157290 */ /* 0x000fe4000fffe03f */
[----:B------:R-:W-:Y:S02]  /*f3e0*/  USHF.L.U32 UR22, UR22, UR10, URZ ;  /* 0x0000000a16167299 */ /* 0x000fe4000800063f */
[----:B------:R-:W-:Y:S01]  /*f3f0*/  UIADD3 UR31, UR19, 0x1, URZ ;  /* 0x00000001131f7890 */ /* 0x000fe2000fffe03f */
[----:B------:R-:W-:-:S11]  /*f400*/  ULDC.64 UR32, c[0x0][0x198] ;  /* 0x0000660000207ab9 */ /* 0x000fd60000000a00 */
.L_x_314:
[----:B------:R-:W-:-:S03]  /*f410*/  UMOV UR8, 0xffffffff ;  /* 0xffffffff00087882 */ /* 0x000fc60000000000 */
[----:B------:R-:W-:Y:S05]  /*f420*/  BRA.DIV UR8, `(.L_x_304) ;  /* 0x0000000e08bc7947 */ /* 0x000fea000b800000 */
[----:B------:R-:W-:-:S13]  /*f430*/  ELECT P0, URZ, PT ;  /* 0x00000000003f782f */ /* 0x000fda0003800000 */
.L_x_324:
[----:B------:R-:W0:Y:S01]  /*f440*/  LDC R2, c[0x0][0x28c] ;  /* 0x0000a300ff027b82 */ /* 0x000e220000000800 */
[----:B------:R-:W-:Y:S01]  /*f450*/  BSSY B1, `(.L_x_305) ;  /* 0x000003d000017945 */ /* 0x000fe20003800000 */
[----:B0-----:R-:W-:-:S13]  /*f460*/  ISETP.LT.OR P0, PT, R2, 0x1, !P0 ;  /* 0x000000010200780c */ /* 0x001fda0004701670 */
[----:B------:R-:W-:Y:S05]  /*f470*/  @P0 BRA `(.L_x_306) ;  /* 0x0000000000e80947 */ /* 0x000fea0003800000 */
[----:B------:R-:W-:Y:S01]  /*f480*/  LEA R5, R5, UR30, 0x1 ;  /* 0x0000001e05057c11 */ /* 0x000fe2000f8e08ff */
[----:B------:R-:W-:Y:S01]  /*f490*/  IMAD.MOV.U32 R13, RZ, RZ, RZ ;  /* 0x000000ffff0d7224 */ /* 0x000fe200078e00ff */
[----:B------:R-:W-:Y:S01]  /*f4a0*/  LEA R7, R7, UR6, 0x8 ;  /* 0x0000000607077c11 */ /* 0x000fe2000f8e40ff */
[----:B------:R-:W-:Y:S02]  /*f4b0*/  IMAD.U32 R14, RZ, RZ, UR31 ;  /* 0x0000001fff0e7e24 */ /* 0x000fe4000f8e00ff */
[----:B------:R-:W-:Y:S02]  /*f4c0*/  IMAD.MOV.U32 R2, RZ, RZ, R0 ;  /* 0x000000ffff027224 */ /* 0x000fe400078e0000 */
[----:B------:R-:W-:Y:S02]  /*f4d0*/  IMAD.MOV.U32 R3, RZ, RZ, R8 ;  /* 0x000000ffff037224 */ /* 0x000fe400078e0008 */
[----:B------:R-:W-:-:S07]  /*f4e0*/  IMAD.SHL.U32 R10, R5, 0x40, RZ ;  /* 0x00000040050a7824 */ /* 0x000fce00078e00ff */
.L_x_309:
[----:B------:R-:W0:Y:S01]  /*f4f0*/  S2R R5, SR_CgaCtaId ;  /* 0x0000000000057919 */ /* 0x000e220000008800 */
[----:B------:R-:W-:Y:S01]  /*f500*/  MOV R4, 0x400 ;  /* 0x0000040000047802 */ /* 0x000fe20000000f00 */
[----:B------:R-:W1:Y:S03]  /*f510*/  S2R R15, SR_TID.X ;  /* 0x00000000000f7919 */ /* 0x000e660000002100 */
[----:B0-----:R-:W-:Y:S02]  /*f520*/  LEA R12, R5, R4, 0x18 ;  /* 0x00000004050c7211 */ /* 0x001fe400078ec0ff */
[----:B------:R-:W-:Y:S02]  /*f530*/  SHF.L.U32 R4, R2, 0x1f, RZ ;  /* 0x0000001f02047819 */ /* 0x000fe400000006ff */
[----:B-1----:R-:W-:Y:S01]  /*f540*/  LOP3.LUT P1, RZ, R15, 0x7f, RZ, 0xc0, !PT ;  /* 0x0000007f0fff7812 */ /* 0x002fe2000782c0ff */
[----:B------:R-:W-:-:S04]  /*f550*/  IMAD R11, R3, 0x8, R12 ;  /* 0x00000008030b7824 */ /* 0x000fc800078e020c */
[----:B------:R-:W0:Y:S08]  /*f560*/  SYNCS.PHASECHK.TRANS64.TRYWAIT P0, [R11+URZ+0x18], R4 ;  /* 0x000018040b0075a7 */ /* 0x000e30000800017f */
[----:B------:R-:W1:Y:S01]  /*f570*/  @!P1 LDC R5, c[0x0][0x500] ;  /* 0x00014000ff059b82 */ /* 0x000e620000000800 */
[----:B0-----:R-:W-:Y:S05]  /*f580*/  @!P0 BRA `(.L_x_307) ;  /* 0x0000000c00848947 */ /* 0x001fea0003800000 */
.L_x_325:
[----:B------:R-:W-:Y:S01]  /*f590*/  UPRMT UR8, UR29, 0x9910, URZ ;  /* 0x000099101d087896 */ /* 0x000fe2000800003f */
[----:B-1----:R1:W-:Y:S03]  /*f5a0*/  @!P1 SYNCS.ARRIVE.TRANS64 RZ, [R11+URZ], R5 ;  /* 0x000000050bff99a7 */ /* 0x0023e6000800003f */
[----:B------:R-:W-:-:S06]  /*f5b0*/  UISETP.NE.AND UP0, UPT, UR8, 0x2, UPT ;  /* 0x000000020800788c */ /* 0x000fcc000bf05270 */
[----:B------:R-:W-:-:S13]  /*f5c0*/  PLOP3.LUT P0, PT, PT, PT, UP0, 0x80, 0x0 ;  /* 0x000000000000781c */ /* 0x000fda0003f0f008 */
[----:B-1----:R-:W-:Y:S05]  /*f5d0*/  @P0 BRA `(.L_x_308) ;  /* 0x0000000000040947 */ /* 0x002fea0003800000 */
[----:B------:R-:W-:Y:S01]  /*f5e0*/  BPT.TRAP 0x1 ;  /* 0x000000040000795c */ /* 0x000fe20000300000 */
.L_x_308:
[C---:B0-----:R-:W-:Y:S01]  /*f5f0*/  LEA R4, R3.reuse, UR30, 0x1 ;  /* 0x0000001e03047c11 */ /* 0x041fe2000f8e08ff */
[----:B------:R-:W-:Y:S01]  /*f600*/  VIADD R14, R14, 0xffffffff ;  /* 0xffffffff0e0e7836 */ /* 0x000fe20000000000 */
[----:B------:R-:W-:Y:S01]  /*f610*/  R2UR UR11, R3 ;  /* 0x00000000030b72ca */ /* 0x000fe200000e0000 */
[----:B------:R-:W-:Y:S01]  /*f620*/  UIADD3 UR14, UP0, UR32, 0xf0, URZ ;  /* 0x000000f0200e7890 */ /* 0x000fe2000ff1e03f */
[----:B------:R-:W-:Y:S01]  /*f630*/  R2UR UR26, R12 ;  /* 0x000000000c1a72ca */ /* 0x000fe200000e0000 */
[----:B------:R-:W-:Y:S01]  /*f640*/  IMAD.U32 R4, R4, 0x800, R12 ;  /* 0x0000080004047824 */ /* 0x000fe200078e000c */
[----:B------:R-:W-:Y:S01]  /*f650*/  R2UR UR27, R10 ;  /* 0x000000000a1b72ca */ /* 0x000fe200000e0000 */
[----:B------:R-:W-:Y:S01]  /*f660*/  UIADD3 UR34, UP1, UR32, 0x1f0, URZ ;  /* 0x000001f020227890 */ /* 0x000fe2000ff3e03f */
[----:B------:R-:W-:Y:S01]  /*f670*/  R2UR UR9, R11 ;  /* 0x000000000b0972ca */ /* 0x000fe200000e0000 */
[----:B------:R-:W-:Y:S01]  /*f680*/  UIADD3.X UR15, URZ, UR33, URZ, UP0, !UPT ;  /* 0x000000213f0f7290 */ /* 0x000fe200087fe43f */
[----:B------:R-:W-:Y:S01]  /*f690*/  R2UR UR8, R4 ;  /* 0x00000000040872ca */ /* 0x000fe200000e0000 */
[----:B------:R-:W-:Y:S01]  /*f6a0*/  UPRMT UR23, URZ, 0x5410, UR22 ;  /* 0x000054103f177896 */ /* 0x000fe20008000016 */
[----:B------:R-:W-:Y:S01]  /*f6b0*/  R2UR UR10, R13 ;  /* 0x000000000d0a72ca */ /* 0x000fe200000e0000 */
[----:B------:R-:W-:Y:S01]  /*f6c0*/  VIADD R3, R3, 0x1 ;  /* 0x0000000103037836 */ /* 0x000fe20000000000 */
[----:B------:R-:W-:Y:S01]  /*f6d0*/  R2UR UR12, R6 ;  /* 0x00000000060c72ca */ /* 0x000fe200000e0000 */
[----:B------:R-:W-:Y:S01]  /*f6e0*/  ULEA UR11, UR11, UR7, 0xd ;  /* 0x000000070b0b7291 */ /* 0x000fe2000f8e683f */
[----:B------:R-:W-:Y:S01]  /*f6f0*/  R2UR UR28, R7 ;  /* 0x00000000071c72ca */ /* 0x000fe200000e0000 */
[----:B------:R-:W-:Y:S01]  /*f700*/  UPRMT UR36, URZ, 0x5410, UR20 ;  /* 0x000054103f247896 */ /* 0x000fe20008000014 */
[----:B------:R-:W-:Y:S01]  /*f710*/  ISETP.GT.AND P1, PT, R14, 0x1, PT ;  /* 0x000000010e00780c */ /* 0x000fe20003f24270 */
[----:B------:R-:W-:Y:S01]  /*f720*/  UIADD3 UR26, UR26, 0x3100, UR11 ;  /* 0x000031001a1a7890 */ /* 0x000fe2000fffe00b */
[----:B------:R-:W-:Y:S01]  /*f730*/  ISETP.NE.AND P0, PT, R3, 0x3, PT ;  /* 0x000000030300780c */ /* 0x000fe20003f05270 */
[----:B------:R-:W-:Y:S01]  /*f740*/  UIADD3.X UR35, URZ, UR33, URZ, UP1, !UPT ;  /* 0x000000213f237290 */ /* 0x000fe20008ffe43f */
[----:B------:R-:W-:Y:S01]  /*f750*/  VIADD R13, R13, 0x20 ;  /* 0x000000200d0d7836 */ /* 0x000fe20000000000 */
[----:B------:R-:W-:Y:S01]  /*f760*/  UIADD3 UR8, UR8, 0x100, URZ ;  /* 0x0000010008087890 */ /* 0x000fe2000fffe03f */
[----:B------:R-:W-:Y:S01]  /*f770*/  SEL R5, RZ, 0x1, P0 ;  /* 0x00000001ff057807 */ /* 0x000fe20000000000 */
[----:B------:R-:W-:Y:S01]  /*f780*/  UMOV UR16, 0x0 ;  /* 0x0000000000107882 */ /* 0x000fe20000000000 */
[----:B------:R-:W-:Y:S01]  /*f790*/  UMOV UR17, 0x10000000 ;  /* 0x1000000000117882 */ /* 0x000fe20000000000 */
[----:B------:R-:W-:Y:S01]  /*f7a0*/  UMOV UR11, UR27 ;  /* 0x0000001b000b7c82 */ /* 0x000fe20008000000 */
[----:B------:R-:W-:-:S02]  /*f7b0*/  LOP3.LUT R2, R2, R5, RZ, 0x3c, !PT ;  /* 0x0000000502027212 */ /* 0x000fc400078e3cff */
[----:B------:R-:W-:Y:S02]  /*f7c0*/  SEL R3, R3, RZ, P0 ;  /* 0x000000ff03037207 */ /* 0x000fe40000000000 */
[----:B------:R0:W-:Y:S02]  /*f7d0*/  UTMALDG.3D.MULTICAST [UR8], [UR14], UR23, desc[UR16] ;  /* 0x000010080e0073b4 */ /* 0x0001e40008011817 */
[----:B0-----:R-:W-:Y:S01]  /*f7e0*/  UMOV UR8, UR26 ;  /* 0x0000001a00087c82 */ /* 0x001fe20008000000 */
[----:B------:R-:W-:Y:S02]  /*f7f0*/  UMOV UR11, UR28 ;  /* 0x0000001c000b7c82 */ /* 0x000fe40008000000 */
[----:B------:R0:W-:Y:S02]  /*f800*/  UTMALDG.3D.MULTICAST [UR8], [UR34], UR36, desc[UR16] ;  /* 0x00001008220073b4 */ /* 0x0001e40008011824 */
[----:B0-----:R-:W-:Y:S05]  /*f810*/  @P1 BRA `(.L_x_309) ;  /* 0xfffffffc00341947 */ /* 0x001fea000383ffff */
.L_x_306:
[----:B------:R-:W-:Y:S05]  /*f820*/  BSYNC B1 ;  /* 0x0000000000017941 */ /* 0x000fea0003800000 */
.L_x_305:
[----:B------:R-:W2:Y:S01]  /*f830*/  LDL.LU R15, [R1+0x80] ;  /* 0x00008000010f7983 */ /* 0x000ea20000300800 */
[----:B------:R-:W-:Y:S01]  /*f840*/  LOP3.LUT P1, RZ, R9, 0xff, RZ, 0xc0, !PT ;  /* 0x000000ff09ff7812 */ /* 0x000fe2000782c0ff */
[----:B------:R-:W-:Y:S01]  /*f850*/  VIADD R8, R8, UR19 ;  /* 0x0000001308087c36 */ /* 0x000fe20008000000 */
[----:B------:R-:W-:Y:S01]  /*f860*/  ULDC.64 UR8, c[0x0][0x650] ;  /* 0x0001940000087ab9 */ /* 0x000fe20000000a00 */
[----:B------:R-:W3:Y:S01]  /*f870*/  LDL.LU R12, [R1+0x84] ;  /* 0x00008400010c7983 */ /* 0x000ee20000300800 */
[----:B------:R-:W-:Y:S01]  /*f880*/  IMAD.U32 R5, RZ, RZ, UR19 ;  /* 0x00000013ff057e24 */ /* 0x000fe2000f8e00ff */
[----:B------:R-:W-:Y:S01]  /*f890*/  UISETP.GE.U32.AND UP0, UPT, UR19, 0x3, UPT ;  /* 0x000000031300788c */ /* 0x000fe2000bf06070 */
[----:B------:R-:W-:Y:S01]  /*f8a0*/  ISETP.GT.U32.AND P0, PT, R8, 0x2, PT ;  /* 0x000000020800780c */ /* 0x000fe20003f04070 */
[----:B------:R-:W-:Y:S01]  /*f8b0*/  BSSY B1, `(.L_x_310) ;  /* 0x000006d000017945 */ /* 0x000fe20003800000 */
[----:B------:R-:W-:Y:S01]  /*f8c0*/  IMAD.MOV.U32 R7, RZ, RZ, -0x1 ;  /* 0xffffffffff077424 */ /* 0x000fe200078e00ff */
[----:B------:R-:W-:Y:S01]  /*f8d0*/  PRMT R9, RZ, 0x7610, R9 ;  /* 0x00007610ff097816 */ /* 0x000fe20000000009 */
[----:B------:R-:W-:Y:S01]  /*f8e0*/  IMAD.MOV.U32 R6, RZ, RZ, -0x1 ;  /* 0xffffffffff067424 */ /* 0x000fe200078e00ff */
[----:B------:R-:W-:-:S02]  /*f8f0*/  ISETP.LT.U32.AND P0, PT, R5, 0x3, P0 ;  /* 0x000000030500780c */ /* 0x000fc40000701070 */
[----:B------:R-:W0:Y:S01]  /*f900*/  @P1 S2R R3, SR_CgaCtaId ;  /* 0x0000000000031919 */ /* 0x000e220000008800 */
[----:B------:R-:W-:Y:S02]  /*f910*/  @P1 MOV R2, 0x400 ;  /* 0x0000040000021802 */ /* 0x000fe40000000f00 */
[----:B------:R-:W-:Y:S02]  /*f920*/  PLOP3.LUT P3, PT, PT, PT, UP0, 0x80, 0x0 ;  /* 0x000000000000781c */ /* 0x000fe40003f6f008 */
[----:B0-----:R-:W-:Y:S01]  /*f930*/  @P1 LEA R4, R3, R2, 0x18 ;  /* 0x0000000203041211 */ /* 0x001fe200078ec0ff */
[----:B------:R-:W-:-:S03]  /*f940*/  IMAD.WIDE.U32 R2, R8, -0x55555555, RZ ;  /* 0xaaaaaaab08027825 */ /* 0x000fc600078e00ff */
[----:B------:R0:W-:Y:S02]  /*f950*/  @P1 SYNCS.ARRIVE.TRANS64.A1T0 RZ, [R4+URZ+0x48], RZ ;  /* 0x000048ff04ff19a7 */ /* 0x0001e4000810003f */
[----:B------:R-:W-:Y:S02]  /*f960*/  SHF.R.U32.HI R5, RZ, 0x1, R3 ;  /* 0x00000001ff057819 */ /* 0x000fe40000011603 */
[----:B------:R-:W-:Y:S02]  /*f970*/  SEL R3, RZ, 0x1, !P0 ;  /* 0x00000001ff037807 */ /* 0x000fe40004000000 */
[----:B------:R-:W-:Y:S01]  /*f980*/  PRMT R2, RZ, 0x7610, R2 ;  /* 0x00007610ff027816 */ /* 0x000fe20000000002 */
[----:B------:R-:W-:Y:S01]  /*f990*/  IMAD R8, R5, -0x3, R8 ;  /* 0xfffffffd05087824 */ /* 0x000fe200078e0208 */
[----:B------:R-:W-:-:S04]  /*f9a0*/  LOP3.LUT R0, R0, R3, RZ, 0x3c, !PT ;  /* 0x0000000300007212 */ /* 0x000fc800078e3cff */
[----:B------:R-:W-:Y:S01]  /*f9b0*/  @P3 LOP3.LUT R0, R0, 0x1, R5, 0x78, !PT ;  /* 0x0000000100003812 */ /* 0x000fe200078e7805 */
[----:B------:R-:W-:Y:S01]  /*f9c0*/  IMAD.MOV.U32 R5, RZ, RZ, -0x1 ;  /* 0xffffffffff057424 */ /* 0x000fe200078e00ff */
[----:B---3--:R-:W-:-:S04]  /*f9d0*/  IADD3 R12, P1, R12, UR24, RZ ;  /* 0x000000180c0c7c10 */ /* 0x008fc8000ff3e0ff */
[----:B--2---:R-:W-:Y:S01]  /*f9e0*/  IADD3.X R15, R15, UR21, RZ, P1, !PT ;  /* 0x000000150f0f7c10 */ /* 0x004fe20008ffe4ff */
[----:B------:R0:W-:Y:S01]  /*f9f0*/  STL [R1+0x84], R12 ;  /* 0x0000840c01007387 */ /* 0x0001e20000100800 */
[----:B------:R-:W-:-:S03]  /*fa00*/  ISETP.GE.U32.AND P0, PT, R12, UR8, PT ;  /* 0x000000080c007c0c */ /* 0x000fc6000bf06070 */
[----:B------:R0:W-:Y:S01]  /*fa10*/  STL [R1+0x80], R15 ;  /* 0x0000800f01007387 */ /* 0x0001e20000100800 */
[----:B------:R-:W-:-:S13]  /*fa20*/  ISETP.GE.U32.AND.EX P0, PT, R15, UR9, PT, P0 ;  /* 0x000000090f007c0c */ /* 0x000fda000bf06100 */
[----:B0-----:R-:W-:Y:S05]  /*fa30*/  @P0 BRA `(.L_x_311) ;  /* 0x0000000400500947 */ /* 0x001fea0003800000 */
[----:B------:R-:W-:Y:S01]  /*fa40*/  ULDC.64 UR8, c[0x0][0x628] ;  /* 0x00018a0000087ab9 */ /* 0x000fe20000000a00 */
[----:B------:R-:W0:Y:S01]  /*fa50*/  S2R R11, SR_CTAID.X ;  /* 0x00000000000b7919 */ /* 0x000e220000002500 */
[----:B------:R-:W-:Y:S01]  /*fa60*/  ISETP.NE.U32.AND P0, PT, RZ, UR8, PT ;  /* 0x00000008ff007c0c */ /* 0x000fe2000bf05070 */
[----:B------:R-:W-:Y:S01]  /*fa70*/  ULDC UR11, c[0x0][0x630] ;  /* 0x00018c00000b7ab9 */ /* 0x000fe20000000800 */
[----:B------:R-:W-:Y:S01]  /*fa80*/  IMAD.MOV.U32 R2, RZ, RZ, R12 ;  /* 0x000000ffff027224 */ /* 0x000fe200078e000c */
[----:B------:R-:W1:Y:S01]  /*fa90*/  S2R R10, SR_CTAID.Y ;  /* 0x00000000000a7919 */ /* 0x000e620000002600 */
[----:B------:R-:W-:Y:S01]  /*faa0*/  ISETP.NE.AND.EX P0, PT, RZ, UR9, PT, P0 ;  /* 0x00000009ff007c0c */ /* 0x000fe2000bf05300 */
[----:B------:R-:W-:-:S12]  /*fab0*/  IMAD.MOV.U32 R3, RZ, RZ, R15 ;  /* 0x000000ffff037224 */ /* 0x000fd800078e000f */
[----:B------:R-:W-:Y:S05]  /*fac0*/  @!P0 BRA `(.L_x_312) ;  /* 0x0000000000288947 */ /* 0x000fea0003800000 */
[----:B------:R-:W-:Y:S02]  /*fad0*/  ULDC UR10, c[0x0][0x634] ;  /* 0x00018d00000a7ab9 */ /* 0x000fe40000000800 */
[----:B------:R-:W-:-:S05]  /*fae0*/  IADD3 R7, P0, R12, UR10, RZ ;  /* 0x0000000a0c077c10 */ /* 0x000fca000ff1e0ff */
[----:B------:R-:W-:-:S04]  /*faf0*/  IMAD.X R13, RZ, RZ, R15, P0 ;  /* 0x000000ffff0d7224 */ /* 0x000fc800000e060f */
[----:B------:R-:W-:-:S04]  /*fb00*/  IMAD.WIDE.U32 R4, R13, UR8, RZ ;  /* 0x000000080d047c25 */ /* 0x000fc8000f8e00ff */
[----:B------:R-:W-:-:S04]  /*fb10*/  IMAD.WIDE.U32 R4, P0, R7, UR9, R4 ;  /* 0x0000000907047c25 */ /* 0x000fc8000f800004 */
[----:B------:R-:W-:-:S04]  /*fb20*/  IMAD.WIDE.U32 R6, R7, UR8, RZ ;  /* 0x0000000807067c25 */ /* 0x000fc8000f8e00ff */
[----:B------:R-:W-:Y:S01]  /*fb30*/  IMAD.X R3, RZ, RZ, RZ, P0 ;  /* 0x000000ffff037224 */ /* 0x000fe200000e06ff */
[----:B------:R-:W-:Y:S01]  /*fb40*/  IADD3 RZ, P0, R7, R4, RZ ;  /* 0x0000000407ff7210 */ /* 0x000fe20007f1e0ff */
[----:B------:R-:W-:-:S04]  /*fb50*/  IMAD.MOV.U32 R2, RZ, RZ, R5 ;  /* 0x000000ffff027224 */ /* 0x000fc800078e0005 */
[----:B------:R-:W-:-:S08]  /*fb60*/  IMAD.WIDE.U32.X R2, R13, UR9, R2, P0 ;  /* 0x000000090d027c25 */ /* 0x000fd000080e0402 */
.L_x_312:
[--C-:B------:R-:W-:Y:S01]  /*fb70*/  SHF.R.U64 R6, R2, UR11, R3.reuse ;  /* 0x0000000b02067c19 */ /* 0x100fe20008001203 */
[----:B------:R-:W-:Y:S01]  /*fb80*/  ULDC.64 UR8, c[0x0][0x620] ;  /* 0x0001880000087ab9 */ /* 0x000fe20000000a00 */
[----:B------:R-:W-:Y:S01]  /*fb90*/  SHF.R.U32.HI R2, RZ, UR11, R3 ;  /* 0x0000000bff027c19 */ /* 0x000fe20008011603 */
[----:B------:R-:W-:Y:S01]  /*fba0*/  IMAD.MOV.U32 R3, RZ, RZ, R15 ;  /* 0x000000ffff037224 */ /* 0x000fe200078e000f */
[----:B------:R-:W-:Y:S01]  /*fbb0*/  IADD3 R5, P0, RZ, -R6, RZ ;  /* 0x80000006ff057210 */ /* 0x000fe20007f1e0ff */
[----:B------:R-:W2:Y:S01]  /*fbc0*/  LDC R16, c[0x0][0x144] ;  /* 0x00005100ff107b82 */ /* 0x000ea20000000800 */
[----:B0-----:R-:W-:Y:S01]  /*fbd0*/  I2FP.F32.U32 R7, R11 ;  /* 0x0000000b00077245 */ /* 0x001fe20000201000 */
[----:B------:R-:W-:Y:S01]  /*fbe0*/  ULDC.64 UR14, c[0x0][0x640] ;  /* 0x00019000000e7ab9 */ /* 0x000fe20000000a00 */
[----:B------:R-:W-:Y:S01]  /*fbf0*/  ULDC UR10, c[0x0][0x608] ;  /* 0x00018200000a7ab9 */ /* 0x000fe20000000800 */
[----:B------:R-:W-:Y:S01]  /*fc00*/  IMAD.X R2, RZ, RZ, ~R2, P0 ;  /* 0x000000ffff027224 */ /* 0x000fe200000e0e02 */
[----:B------:R-:W-:-:S03]  /*fc10*/  ISETP.NE.U32.AND P0, PT, RZ, UR14, PT ;  /* 0x0000000eff007c0c */ /* 0x000fc6000bf05070 */
[----:B------:R-:W-:Y:S01]  /*fc20*/  IMAD R4, R2, UR8, RZ ;  /* 0x0000000802047c24 */ /* 0x000fe2000f8e02ff */
[----:B------:R-:W0:Y:S01]  /*fc30*/  LDC R13, c[0x0][0x148] ;  /* 0x00005200ff0d7b82 */ /* 0x000e220000000800 */
[----:B------:R-:W-:Y:S01]  /*fc40*/  IMAD.MOV.U32 R2, RZ, RZ, R12 ;  /* 0x000000ffff027224 */ /* 0x000fe200078e000c */
[----:B------:R-:W-:-:S03]  /*fc50*/  ISETP.NE.AND.EX P0, PT, RZ, UR15, PT, P0 ;  /* 0x0000000fff007c0c */ /* 0x000fc6000bf05300 */
[----:B------:R-:W-:Y:S01]  /*fc60*/  IMAD.WIDE.U32 R2, R5, UR8, R2 ;  /* 0x0000000805027c25 */ /* 0x000fe2000f8e0002 */
[----:B------:R-:W-:-:S03]  /*fc70*/  ULDC UR8, c[0x0][0x150] ;  /* 0x0000540000087ab9 */ /* 0x000fc60000000800 */
[----:B------:R-:W-:Y:S02]  /*fc80*/  IMAD R5, R5, UR9, R4 ;  /* 0x0000000905057c24 */ /* 0x000fe4000f8e0204 */
[----:B------:R-:W-:Y:S01]  /*fc90*/  FMUL R4, R7, UR8 ;  /* 0x0000000807047c20 */ /* 0x000fe20008400000 */
[----:B------:R-:W-:Y:S01]  /*fca0*/  ULDC UR8, c[0x0][0x618] ;  /* 0x0001860000087ab9 */ /* 0x000fe20000000800 */
[----:B------:R-:W-:Y:S01]  /*fcb0*/  ULDC UR9, c[0x0][0x154] ;  /* 0x0000550000097ab9 */ /* 0x000fe20000000800 */
[----:B------:R-:W-:-:S03]  /*fcc0*/  IMAD.IADD R3, R3, 0x1, R5 ;  /* 0x0000000103037824 */ /* 0x000fc600078e0205 */
[----:B------:R-:W3:Y:S02]  /*fcd0*/  F2I.U32.TRUNC.NTZ R4, R4 ;  /* 0x0000000400047305 */ /* 0x000ee4000020f000 */
[----:B------:R-:W-:Y:S02]  /*fce0*/  SHF.R.U64 R7, R2, UR8, R3 ;  /* 0x0000000802077c19 */ /* 0x000fe40008001203 */
[----:B-1----:R-:W-:-:S05]  /*fcf0*/  I2FP.F32.U32 R2, R10 ;  /* 0x0000000a00027245 */ /* 0x002fca0000201000 */
[----:B------:R-:W-:Y:S01]  /*fd00*/  FMUL R5, R2, UR9 ;  /* 0x0000000902057c20 */ /* 0x000fe20008400000 */
[----:B------:R-:W-:Y:S01]  /*fd10*/  SHF.R.U32.HI R2, RZ, UR8, R3 ;  /* 0x00000008ff027c19 */ /* 0x000fe20008011603 */
[----:B------:R-:W-:Y:S02]  /*fd20*/  ULDC UR8, c[0x0][0x658] ;  /* 0x0001960000087ab9 */ /* 0x000fe40000000800 */
[----:B------:R1:W4:Y:S01]  /*fd30*/  F2I.U32.TRUNC.NTZ R15, R5 ;  /* 0x00000005000f7305 */ /* 0x000322000020f000 */
[--C-:B------:R-:W-:Y:S02]  /*fd40*/  SHF.R.U64 R14, R7, UR10, R2.reuse ;  /* 0x0000000a070e7c19 */ /* 0x100fe40008001202 */
[----:B------:R-:W-:Y:S01]  /*fd50*/  SHF.R.U32.HI R3, RZ, UR10, R2 ;  /* 0x0000000aff037c19 */ /* 0x000fe20008011602 */
[----:B---3--:R-:W-:-:S03]  /*fd60*/  IMAD.MOV R2, RZ, RZ, -R4 ;  /* 0x000000ffff027224 */ /* 0x008fc600078e0a04 */
[----:B------:R-:W-:Y:S01]  /*fd70*/  SHF.R.U64 R12, R14, UR8, R3 ;  /* 0x000000080e0c7c19 */ /* 0x000fe20008001203 */
[----:B--2---:R-:W-:Y:S01]  /*fd80*/  IMAD R17, R16, R2, R11 ;  /* 0x0000000210117224 */ /* 0x004fe200078e020b */
[----:B------:R-:W-:-:S03]  /*fd90*/  SHF.R.U32.HI R4, RZ, UR8, R3 ;  /* 0x00000008ff047c19 */ /* 0x000fc60008011603 */
[----:B------:R-:W-:Y:S02]  /*fda0*/  IMAD.MOV.U32 R2, RZ, RZ, R12 ;  /* 0x000000ffff027224 */ /* 0x000fe400078e000c */
[----:B------:R-:W-:Y:S01]  /*fdb0*/  IMAD.MOV.U32 R3, RZ, RZ, R4 ;  /* 0x000000ffff037224 */ /* 0x000fe200078e0004 */
[----:B-1--4-:R-:W-:Y:S06]  /*fdc0*/  @!P0 BRA `(.L_x_313) ;  /* 0x0000000000288947 */ /* 0x012fec0003800000 */
[----:B------:R-:W-:Y:S02]  /*fdd0*/  ULDC UR8, c[0x0][0x64c] ;  /* 0x0001930000087ab9 */ /* 0x000fe40000000800 */
[----:B------:R-:W-:-:S05]  /*fde0*/  IADD3 R3, P0, R12, UR8, RZ ;  /* 0x000000080c037c10 */ /* 0x000fca000ff1e0ff */
[----:B------:R-:W-:-:S04]  /*fdf0*/  IMAD.X R11, RZ, RZ, R4, P0 ;  /* 0x000000ffff0b7224 */ /* 0x000fc800000e0604 */
[----:B------:R-:W-:-:S04]  /*fe00*/  IMAD.WIDE.U32 R4, R11, UR14, RZ ;  /* 0x0000000e0b047c25 */ /* 0x000fc8000f8e00ff */
[----:B------:R-:W-:-:S04]  /*fe10*/  IMAD.WIDE.U32 R4, P0, R3, UR15, R4 ;  /* 0x0000000f03047c25 */ /* 0x000fc8000f800004 */
[----:B------:R-:W-:-:S04]  /*fe20*/  IMAD.WIDE.U32 R2, R3, UR14, RZ ;  /* 0x0000000e03027c25 */ /* 0x000fc8000f8e00ff */
[----:B------:R-:W-:Y:S01]  /*fe30*/  IMAD.MOV.U32 R2, RZ, RZ, R5 ;  /* 0x000000ffff027224 */ /* 0x000fe200078e0005 */
[----:B------:R-:W-:Y:S01]  /*fe40*/  IADD3 RZ, P1, R3, R4, RZ ;  /* 0x0000000403ff7210 */ /* 0x000fe20007f3e0ff */
[----:B------:R-:W-:-:S04]  /*fe50*/  IMAD.X R3, RZ, RZ, RZ, P0 ;  /* 0x000000ffff037224 */ /* 0x000fc800000e06ff */
[----:B------:R-:W-:-:S08]  /*fe60*/  IMAD.WIDE.U32.X R2, R11, UR15, R2, P1 ;  /* 0x0000000f0b027c25 */ /* 0x000fd000088e0402 */
.L_x_313:
[----:B------:R-:W-:Y:S01]  /*fe70*/  ULDC UR8, c[0x0][0x648] ;  /* 0x0001920000087ab9 */ /* 0x000fe20000000800 */
[----:B------:R-:W-:Y:S01]  /*fe80*/  IMAD.MOV R15, RZ, RZ, -R15 ;  /* 0x000000ffff0f7224 */ /* 0x000fe200078e0a0f */
[----:B------:R-:W-:Y:S01]  /*fe90*/  SHF.R.U64 R3, R2, UR8, R3 ;  /* 0x0000000802037c19 */ /* 0x000fe20008001203 */
[----:B------:R-:W-:Y:S01]  /*fea0*/  ULDC UR8, c[0x0][0x638] ;  /* 0x00018e0000087ab9 */ /* 0x000fe20000000800 */
[----:B------:R-:W-:Y:S01]  /*feb0*/  LOP3.LUT R2, R14, UR18, RZ, 0xc0, !PT ;  /* 0x000000120e027c12 */ /* 0x000fe2000f8ec0ff */
[----:B0-----:R-:W-:Y:S01]  /*fec0*/  @P2 IMAD R17, R13, R15, R10 ;  /* 0x0000000f0d112224 */ /* 0x001fe200078e020a */
[----:B------:R-:W-:Y:S01]  /*fed0*/  LOP3.LUT R7, R7, UR4, RZ, 0xc0, !PT ;  /* 0x0000000407077c12 */ /* 0x000fe2000f8ec0ff */
[----:B------:R-:W-:Y:S01]  /*fee0*/  IMAD.MOV R5, RZ, RZ, -R3 ;  /* 0x000000ffff057224 */ /* 0x000fe200078e0a03 */
[----:B------:R-:W-:Y:S01]  /*fef0*/  ULDC UR9, c[0x0][0x610] ;  /* 0x0001840000097ab9 */ /* 0x000fe20000000800 */
[----:B------:R-:W-:Y:S02]  /*ff00*/  IMAD R2, R3, UR5, R2 ;  /* 0x0000000503027c24 */ /* 0x000fe4000f8e0202 */
[----:B------:R-:W-:Y:S01]  /*ff10*/  IMAD R12, R5, UR8, R12 ;  /* 0x00000008050c7c24 */ /* 0x000fe2000f8e020c */
[----:B------:R-:W-:Y:S01]  /*ff20*/  ULDC UR8, c[0x0][0x600] ;  /* 0x0001800000087ab9 */ /* 0x000fe20000000800 */
[----:B------:R-:W-:-:S02]  /*ff30*/  IMAD R5, R2, UR9, R17 ;  /* 0x0000000902057c24 */ /* 0x000fc4000f8e0211 */
[----:B------:R-:W-:Y:S02]  /*ff40*/  IMAD R12, R12, UR8, R7 ;  /* 0x000000080c0c7c24 */ /* 0x000fe4000f8e0207 */
[----:B------:R-:W-:-:S03]  /*ff50*/  IMAD.MOV.U32 R2, RZ, RZ, 0x1 ;  /* 0x00000001ff027424 */ /* 0x000fc600078e00ff */
[----:B------:R-:W-:Y:S02]  /*ff60*/  SEL R7, R12, R5, !P2 ;  /* 0x000000050c077207 */ /* 0x000fe40005000000 */
[----:B------:R-:W-:-:S07]  /*ff70*/  SEL R5, R5, R12, !P2 ;  /* 0x0000000c05057207 */ /* 0x000fce0005000000 */
.L_x_311:
[----:B------:R-:W-:Y:S05]  /*ff80*/  BSYNC B1 ;  /* 0x0000000000017941 */ /* 0x000fea0003800000 */
.L_x_310:
[----:B------:R-:W-:-:S13]  /*ff90*/  LOP3.LUT P0, RZ, R2, 0xff, RZ, 0xc0, !PT ;  /* 0x000000ff02ff7812 */ /* 0x000fda000780c0ff */
[----:B------:R-:W-:Y:S05]  /*ffa0*/  @P0 BRA `(.L_x_314) ;  /* 0xfffffff400180947 */ /* 0x000fea000383ffff */
[----:B------:R-:W-:Y:S05]  /*ffb0*/  BSYNC B0 ;  /* 0x0000000000007941 */ /* 0x000fea0003800000 */
.L_x_303:
[----:B------:R-:W-:-:S03]  /*ffc0*/  UMOV UR8, 0xffffffff ;  /* 0xffffffff00087882 */ /* 0x000fc60000000000 */
[----:B------:R-:W-:Y:S05]  /*ffd0*/  BRA.DIV UR8, `(.L_x_315) ;  /* 0x0000000608047947 */ /* 0x000fea000b800000 */
[----:B------:R-:W-:-:S13]  /*ffe0*/  ELECT P0, URZ, PT ;  /* 0x00000000003f782f */ /* 0x000fda0003800000 */
.L_x_328:
[----:B------:R-:W-:Y:S04]  /*fff0*/  BSSY B0, `(.L_x_316) ;  /* 0x0000023000007945 */ /* 0x000fe80003800000 */
[----:B------:R-:W-:Y:S05]  /*10000*/  @!P0 BRA `(.L_x_317) ;  /* 0x0000000000848947 */ /* 0x000fea0003800000 */
[----:B------:R-:W-:-:S04]  /*10010*/  ULOP3.LUT UR8, UR13, 0x2, URZ, 0xfc, !UPT ;  /* 0x000000020d087892 */ /* 0x000fc8000f8efc3f */
[----:B------:R-:W-:-:S06]  /*10020*/  UISETP.NE.AND UP0, UPT, UR8, 0x3, UPT ;  /* 0x000000030800788c */ /* 0x000fcc000bf05270 */
[----:B------:R-:W-:-:S13]  /*10030*/  PLOP3.LUT P0, PT, PT, PT, UP0, 0x80, 0x0 ;  /* 0x000000000000781c */ /* 0x000fda0003f0f008 */
[----:B------:R-:W-:Y:S05]  /*10040*/  @!P0 BRA `(.L_x_318) ;  /* 0x0000000000048947 */ /* 0x000fea0003800000 */
[----:B------:R-:W-:Y:S01]  /*10050*/  BPT.TRAP 0x1 ;  /* 0x000000040000795c */ /* 0x000fe20000300000 */
.L_x_318:
[----:B------:R-:W0:Y:S01]  /*10060*/  S2R R3, SR_CgaCtaId ;  /* 0x0000000000037919 */ /* 0x000e220000008800 */
[----:B------:R-:W-:-:S04]  /*10070*/  MOV R2, 0x400 ;  /* 0x0000040000027802 */ /* 0x000fc80000000f00 */
[----:B0-----:R-:W-:Y:S02]  /*10080*/  LEA R3, R3, R2, 0x18 ;  /* 0x0000000203037211 */ /* 0x001fe400078ec0ff */
[----:B------:R-:W-:-:S03]  /*10090*/  SHF.L.U32 R2, R0, 0x1f, RZ ;  /* 0x0000001f00027819 */ /* 0x000fc600000006ff */
[----:B------:R-:W-:-:S04]  /*100a0*/  VIADD R3, R3, 0x18 ;  /* 0x0000001803037836 */ /* 0x000fc80000000000 */
[C---:B------:R-:W-:Y:S02]  /*100b0*/  IMAD R7, R8.reuse, 0x8, R3 ;  /* 0x0000000808077824 */ /* 0x040fe400078e0203 */
[----:B------:R-:W-:Y:S02]  /*100c0*/  VIADD R8, R8, 0x1 ;  /* 0x0000000108087836 */ /* 0x000fe40000000000 */
[----:B------:R-:W0:Y:S03]  /*100d0*/  SYNCS.PHASECHK.TRANS64.TRYWAIT P0, [R7+URZ], R2 ;  /* 0x00000002070075a7 */ /* 0x000e26000800017f */
[----:B------:R-:W-:-:S04]  /*100e0*/  ISETP.NE.AND P1, PT, R8, 0x3, PT ;  /* 0x000000030800780c */ /* 0x000fc80003f25270 */
[----:B------:R-:W-:Y:S02]  /*100f0*/  SEL R5, RZ, 0x1, P1 ;  /* 0x00000001ff057807 */ /* 0x000fe40000800000 */
[----:B------:R-:W-:Y:S02]  /*10100*/  SEL R8, R8, RZ, P1 ;  /* 0x000000ff08087207 */ /* 0x000fe40000800000 */
[----:B------:R-:W-:-:S03]  /*10110*/  LOP3.LUT R5, R0, R5, RZ, 0x3c, !PT ;  /* 0x0000000500057212 */ /* 0x000fc600078e3cff */
[----:B------:R-:W-:Y:S01]  /*10120*/  IMAD R9, R8, 0x8, R3 ;  /* 0x0000000808097824 */ /* 0x000fe200078e0203 */
[----:B------:R-:W-:Y:S01]  /*10130*/  SHF.L.U32 R4, R5, 0x1f, RZ ;  /* 0x0000001f05047819 */ /* 0x000fe200000006ff */
[----:B0-----:R-:W-:Y:S06]  /*10140*/  @!P0 BRA `(.L_x_319) ;  /* 0x0000000000c88947 */ /* 0x001fec0003800000 */
.L_x_329:
[----:B------:R-:W1:Y:S01]  /*10150*/  SYNCS.PHASECHK.TRANS64.TRYWAIT P0, [R9+URZ], R4 ;  /* 0x00000004090075a7 */ /* 0x000e62000800017f */
[----:B------:R-:W-:-:S05]  /*10160*/  VIADD R0, R8, 0x1 ;  /* 0x0000000108007836 */ /* 0x000fca0000000000 */
[----:B------:R-:W-:-:S04]  /*10170*/  ISETP.NE.AND P1, PT, R0, 0x3, PT ;  /* 0x000000030000780c */ /* 0x000fc80003f25270 */
[----:B0-----:R-:W-:Y:S02]  /*10180*/  SEL R2, RZ, 0x1, P1 ;  /* 0x00000001ff027807 */ /* 0x001fe40000800000 */
[----:B------:R-:W-:Y:S02]  /*10190*/  SEL R0, R0, RZ, P1 ;  /* 0x000000ff00007207 */ /* 0x000fe40000800000 */
[----:B------:R-:W-:Y:S01]  /*101a0*/  LOP3.LUT R2, R5, R2, RZ, 0x3c, !PT ;  /* 0x0000000205027212 */ /* 0x000fe200078e3cff */
[----:B-1----:R-:W-:Y:S06]  /*101b0*/  @!P0 BRA `(.L_x_320) ;  /* 0x0000000000c08947 */ /* 0x002fec0003800000 */
.L_x_330:
[----:B------:R-:W-:Y:S01]  /*101c0*/  IMAD R3, R0, 0x8, R3 ;  /* 0x0000000800037824 */ /* 0x000fe200078e0203 */
[----:B------:R-:W-:-:S07]  /*101d0*/  SHF.L.U32 R0, R2, 0x1f, RZ ;  /* 0x0000001f02007819 */ /* 0x000fce00000006ff */
.L_x_321:
[----:B-1----:R1:W2:Y:S02]  /*101e0*/  SYNCS.PHASECHK.TRANS64.TRYWAIT P0, [R3+URZ], R0 ;  /* 0x00000000030075a7 */ /* 0x0022a4000800017f */
[----:B--2---:R-:W-:Y:S05]  /*101f0*/  @!P0 NANOSLEEP.SYNCS 0x989680 ;  /* 0x009896800000895d */ /* 0x004fea0003900000 */
[----:B------:R-:W2:Y:S02]  /*10200*/  @!P0 SYNCS.PHASECHK.TRANS64 P0, [R3+URZ], R0 ;  /* 0x00000000030085a7 */ /* 0x000ea4000800007f */
[----:B--2---:R-:W-:Y:S05]  /*10210*/  @!P0 BRA `(.L_x_321) ;  /* 0xfffffffc00f08947 */ /* 0x004fea000383ffff */
.L_x_317:
[----:B------:R-:W-:Y:S05]  /*10220*/  BSYNC B0 ;  /* 0x0000000000007941 */ /* 0x000fea0003800000 */
.L_x_316:
[----:B------:R-:W-:Y:S05]  /*10230*/  EXIT ;  /* 0x000000000000794d */ /* 0x000fea0003800000 */
.L_x_21:
[----:B-1----:R-:W-:-:S04]  /*10240*/  IMAD.U32 R3, RZ, RZ, UR6 ;  /* 0x00000006ff037e24 */ /* 0x002fc8000f8e00ff */
[----:B------:R1:W2:Y:S03]  /*10250*/  SYNCS.PHASECHK.TRANS64.TRYWAIT P0, [R3+URZ], R0 ;  /* 0x00000000030075a7 */ /* 0x0002a6000800017f */
[----:B--2---:R-:W-:Y:S05]  /*10260*/  @!P0 NANOSLEEP.SYNCS 0x989680 ;  /* 0x009896800000895d */ /* 0x004fea0003900000 */
[----:B------:R-:W2:Y:S02]  /*10270*/  @!P0 SYNCS.PHASECHK.TRANS64 P0, [R3+URZ], R0 ;  /* 0x00000000030085a7 */ /* 0x000ea4000800007f */
[----:B--2---:R-:W-:Y:S05]  /*10280*/  @!P0 BRA `(.L_x_21) ;  /* 0xfffffffc00ec8947 */ /* 0x004fea000383ffff */
[----:B------:R-:W-:Y:S05]  /*10290*/  BRA `(.L_x_20) ;  /* 0xffffff1800dc7947 */ /* 0x000fea000383ffff */
.L_x_27:
[----:B-----5:R1:W-:Y:S02]  /*102a0*/  STL [R1+0x90], R0 ;  /* 0x0000900001007387 */ /* 0x0203e40000100800 */
[----:B-1----:R-:W-:-:S04]  /*102b0*/  IMAD.U32 R0, RZ, RZ, UR9 ;  /* 0x00000009ff007e24 */ /* 0x002fc8000f8e00ff */
[----:B------:R1:W3:Y:S03]  /*102c0*/  SYNCS.PHASECHK.TRANS64.TRYWAIT P0, [R0+URZ], R229 ;  /* 0x000000e5000075a7 */ /* 0x0002e6000800017f */
[----:B---3--:R-:W-:Y:S05]  /*102d0*/  @!P0 NANOSLEEP.SYNCS 0x989680 ;  /* 0x009896800000895d */ /* 0x008fea0003900000 */
[----:B------:R1:W3:Y:S02]  /*102e0*/  @!P0 SYNCS.PHASECHK.TRANS64 P0, [R0+URZ], R229 ;  /* 0x000000e5000085a7 */ /* 0x0002e4000800007f */
[----:B-1----:R1:W5:Y:S02]  /*102f0*/  LDL.LU R0, [R1+0x90] ;  /* 0x0000900001007983 */ /* 0x0023640000300800 */
[----:B-1-3--:R-:W-:Y:S05]  /*10300*/  @!P0 BRA `(.L_x_27) ;  /* 0xfffffffc00e48947 */ /* 0x00afea000383ffff */
[----:B------:R-:W-:Y:S05]  /*10310*/  BRA `(.L_x_26) ;  /* 0xffffff2c003c7947 */ /* 0x000fea000383ffff */
.L_x_304:
[----:B------:R-:W-:Y:S01]  /*10320*/  BSSY B1, `(.L_x_322) ;  /* 0x0000006000017945 */ /* 0x000fe20003800000 */
[----:B------:R-:W-:-:S07]  /*10330*/  IMAD.MOV.U32 R2, RZ, RZ, -0x1 ;  /* 0xffffffffff027424 */ /* 0x000fce00078e00ff */
[----:B------:R-:W-:Y:S05]  /*10340*/  WARPSYNC.COLLECTIVE R2, `(.L_x_323) ;  /* 0x00000000020c7348 */ /* 0x000fea0003c00000 */
[----:B------:R-:W-:Y:S02]  /*10350*/  ELECT P0, UR62, PT ;  /* 0x00000000003e782f */ /* 0x000fe40003800000 */
[----:B------:R-:W-:Y:S01]  /*10360*/  MOV R2, UR62 ;  /* 0x0000003e00027c02 */ /* 0x000fe20008000f00 */
[----:B------:R-:W-:Y:S10]  /*10370*/  ENDCOLLECTIVE ;  /* 0x000000000000791b */ /* 0x000ff40003800000 */
.L_x_323:
[----:B------:R-:W-:Y:S05]  /*10380*/  BSYNC B1 ;  /* 0x0000000000017941 */ /* 0x000fea0003800000 */
.L_x_322:
[----:B------:R-:W-:Y:S05]  /*10390*/  BRA `(.L_x_324) ;  /* 0xfffffff000287947 */ /* 0x000fea000383ffff */
.L_x_307:
[----:B0-----:R0:W2:Y:S02]  /*103a0*/  SYNCS.PHASECHK.TRANS64.TRYWAIT P0, [R11+URZ+0x18], R4 ;  /* 0x000018040b0075a7 */ /* 0x0010a4000800017f */
[----:B--2---:R-:W-:Y:S05]  /*103b0*/  @!P0 NANOSLEEP.SYNCS 0x989680 ;  /* 0x009896800000895d */ /* 0x004fea0003900000 */
[----:B------:R-:W2:Y:S02]  /*103c0*/  @!P0 SYNCS.PHASECHK.TRANS64 P0, [R11+URZ+0x18], R4 ;  /* 0x000018040b0085a7 */ /* 0x000ea4000800007f */
[----:B--2---:R-:W-:Y:S05]  /*103d0*/  @!P0 BRA `(.L_x_307) ;  /* 0xfffffffc00f08947 */ /* 0x004fea000383ffff */
[----:B------:R-:W-:Y:S05]  /*103e0*/  BRA `(.L_x_325) ;  /* 0xfffffff000687947 */ /* 0x000fea000383ffff */
.L_x_315:
[----:B------:R-:W-:Y:S01]  /*103f0*/  BSSY B0, `(.L_x_326) ;  /* 0x0000006000007945 */ /* 0x000fe20003800000 */
[----:B------:R-:W-:-:S07]  /*10400*/  IMAD.MOV.U32 R2, RZ, RZ, -0x1 ;  /* 0xffffffffff027424 */ /* 0x000fce00078e00ff */
[----:B------:R-:W-:Y:S05]  /*10410*/  WARPSYNC.COLLECTIVE R2, `(.L_x_327) ;  /* 0x00000000020c7348 */ /* 0x000fea0003c00000 */
[----:B------:R-:W-:Y:S02]  /*10420*/  ELECT P0, UR62, PT ;  /* 0x00000000003e782f */ /* 0x000fe40003800000 */
[----:B------:R-:W-:Y:S01]  /*10430*/  MOV R2, UR62 ;  /* 0x0000003e00027c02 */ /* 0x000fe20008000f00 */
[----:B------:R-:W-:Y:S10]  /*10440*/  ENDCOLLECTIVE ;  /* 0x000000000000791b */ /* 0x000ff40003800000 */
.L_x_327:
[----:B------:R-:W-:Y:S05]  /*10450*/  BSYNC B0 ;  /* 0x0000000000007941 */ /* 0x000fea0003800000 */
.L_x_326:
[----:B------:R-:W-:Y:S05]  /*10460*/  BRA `(.L_x_328) ;  /* 0xfffffff800e07947 */ /* 0x000fea000383ffff */
.L_x_319:
[----:B0-----:R0:W1:Y:S02]  /*10470*/  SYNCS.PHASECHK.TRANS64.TRYWAIT P0, [R7+URZ], R2 ;  /* 0x00000002070075a7 */ /* 0x001064000800017f */
[----:B-1----:R-:W-:Y:S05]  /*10480*/  @!P0 NANOSLEEP.SYNCS 0x989680 ;  /* 0x009896800000895d */ /* 0x002fea0003900000 */
[----:B------:R-:W1:Y:S02]  /*10490*/  @!P0 SYNCS.PHASECHK.TRANS64 P0, [R7+URZ], R2 ;  /* 0x00000002070085a7 */ /* 0x000e64000800007f */
[----:B-1----:R-:W-:Y:S05]  /*104a0*/  @!P0 BRA `(.L_x_319) ;  /* 0xfffffffc00f08947 */ /* 0x002fea000383ffff */
[----:B------:R-:W-:Y:S05]  /*104b0*/  BRA `(.L_x_329) ;  /* 0xfffffffc00247947 */ /* 0x000fea000383ffff */
.L_x_320:
[----:B0-----:R0:W1:Y:S02]  /*104c0*/  SYNCS.PHASECHK.TRANS64.TRYWAIT P0, [R9+URZ], R4 ;  /* 0x00000004090075a7 */ /* 0x001064000800017f */
[----:B-1----:R-:W-:Y:S05]  /*104d0*/  @!P0 NANOSLEEP.SYNCS 0x989680 ;  /* 0x009896800000895d */ /* 0x002fea0003900000 */
[----:B------:R-:W1:Y:S02]  /*104e0*/  @!P0 SYNCS.PHASECHK.TRANS64 P0, [R9+URZ], R4 ;  /* 0x00000004090085a7 */ /* 0x000e64000800007f */
[----:B-1----:R-:W-:Y:S05]  /*104f0*/  @!P0 BRA `(.L_x_320) ;  /* 0xfffffffc00f08947 */ /* 0x002fea000383ffff */
[----:B------:R-:W-:Y:S05]  /*10500*/  BRA `(.L_x_330) ;  /* 0xfffffffc002c7947 */ /* 0x000fea000383ffff */
.L_x_331:
[----:B------:R-:W-:-:S00]  /*10510*/  BRA `(.L_x_331) ;  /* 0xfffffffc00fc7947 */ /* 0x000fc0000383ffff */
[----:B------:R-:W-:-:S00]  /*10520*/  NOP ;  /* 0x0000000000007918 */ /* 0x000fc00000000000 */
        /* <DEDUP_REMOVED lines=13> */
.L_x_332:


//--------------------- .nv.shared._ZN7cutlass13device_kernelINS_4gemm6kernel13GemmUniversalIN4cute5tupleIJiiiiEEENS1_10collective13CollectiveMmaINS1_37MainloopSm90TmaGmmaWarpSpecializedFP8ILi3ENS5_IJNS4_1CILi2EEESB_NSA_ILi1EEEEEENS1_35KernelTmaWarpSpecializedCooperativeEEENS5_IJNSA_ILi128EEENSA_ILi256EEENSA_ILi32EEEEEENS_12float_e5m2_tENS5_IJlSC_lEEESK_SL_NS4_8TiledMMAINS4_8MMA_AtomIJNS4_4SM904GMMA31MMA_64x256x32_F32E5M2E5M2_SS_TNILNSP_7ScaleInE1ELSR_1EEEEEENS4_6LayoutINS5_IJSB_SC_SC_EEENS5_IJSC_NSA_ILi0EEESW_EEEEENS5_IJNS4_10UnderscoreESZ_SZ_EEEEENS4_23SM90_TMA_LOAD_MULTICASTENS4_14ComposedLayoutINS4_7SwizzleILi1ELi4ELi3EEENS4_18smem_ptr_flag_bitsILi8EEENSU_INS5_IJNSA_ILi8EEESI_EEENS5_IJSI_SC_EEEEEEEvNS4_8identityES12_S1C_vS1D_EENS_8epilogue10collective6detail29Sm90TmaWarpSpecializedAdapterINS1G_15DefaultEpilogueISK_SL_SL_NS1F_6thread17LinearCombinationISK_Li1EffLNS1K_9ScaleType4KindE0ELNS_15FloatRoundStyleE2ESK_EENS1_15EpilogueDefaultEEEEEvvEEEEvNT_6ParamsE --------------------------
	.section	.nv.shared._ZN7cutlass13device_kernelINS_4gemm6kernel13GemmUniversalIN4cute5tupleIJiiiiEEENS1_10collective13CollectiveMmaINS1_37MainloopSm90TmaGmmaWarpSpecializedFP8ILi3ENS5_IJNS4_1CILi2EEESB_NSA_ILi1EEEEEENS1_35KernelTmaWarpSpecializedCooperativeEEENS5_IJNSA_ILi128EEENSA_ILi256EEENSA_ILi32EEEEEENS_12float_e5m2_tENS5_IJlSC_lEEESK_SL_NS4_8TiledMMAINS4_8MMA_AtomIJNS4_4SM904GMMA31MMA_64x256x32_F32E5M2E5M2_SS_TNILNSP_7ScaleInE1ELSR_1EEEEEENS4_6LayoutINS5_IJSB_SC_SC_EEENS5_IJSC_NSA_ILi0EEESW_EEEEENS5_IJNS4_10UnderscoreESZ_SZ_EEEEENS4_23SM90_TMA_LOAD_MULTICASTENS4_14ComposedLayoutINS4_7SwizzleILi1ELi4ELi3EEENS4_18smem_ptr_flag_bitsILi8EEENSU_INS5_IJNSA_ILi8EEESI_EEENS5_IJSI_SC_EEEEEEEvNS4_8identityES12_S1C_vS1D_EENS_8epilogue10collective6detail29Sm90TmaWarpSpecializedAdapterINS1G_15DefaultEpilogueISK_SL_SL_NS1F_6thread17LinearCombinationISK_Li1EffLNS1K_9ScaleType4KindE0ELNS_15FloatRoundStyleE2ESK_EENS1_15EpilogueDefaultEEEEEvvEEEEvNT_6ParamsE,"aw",@nobits
	.sectionflags	@""
	.align	16
	.zero		1024


//--------------------- .nv.shared.reserved.0     --------------------------
	.section	.nv.shared.reserved.0,"aw",@nobits
	.weak		__nv_reservedSMEM_offset_0_alias
	.size		__nv_reservedSMEM_offset_0_alias, 0, 0
	.other		__nv_reservedSMEM_offset_0_alias,@"STO_CUDA_RESERVED_SHARED STV_DEFAULT"
__nv_reservedSMEM_offset_0_alias:
	.zero		0


//--------------------- .nv.global                --------------------------
	.section	.nv.global,"aw",@nobits
.nv.global:
	.type		_ZN39_INTERNAL_b38af3db_4_k_cu_ea8a07a9_52724cute1_E,@object
	.size		_ZN39_INTERNAL_b38af3db_4_k_cu_ea8a07a9_52724cute1_E,(_ZN39_INTERNAL_b38af3db_4_k_cu_ea8a07a9_52724cuda3std3__45__cpo6cbeginE - _ZN39_INTERNAL_b38af3db_4_k_cu_ea8a07a9_52724cute1_E)
_ZN39_INTERNAL_b38af3db_4_k_cu_ea8a07a9_52724cute1_E:
	.zero		1
	.type		_ZN39_INTERNAL_b38af3db_4_k_cu_ea8a07a9_52724cuda3std3__45__cpo6cbeginE,@object
	.size		_ZN39_INTERNAL_b38af3db_4_k_cu_ea8a07a9_52724cuda3std3__45__cpo6cbeginE,(_ZN39_INTERNAL_b38af3db_4_k_cu_ea8a07a9_52724cuda3std3__48in_placeE - _ZN39_INTERNAL_b38af3db_4_k_cu_ea8a07a9_52724cuda3std3__45__cpo6cbeginE)
_ZN39_INTERNAL_b38af3db_4_k_cu_ea8a07a9_52724cuda3std3__45__cpo6cbeginE:
	.zero		1
	.type		_ZN39_INTERNAL_b38af3db_4_k_cu_ea8a07a9_52724cuda3std3__48in_placeE,@object
	.size		_ZN39_INTERNAL_b38af3db_4_k_cu_ea8a07a9_52724cuda3std3__48in_placeE,(_ZN39_INTERNAL_b38af3db_4_k_cu_ea8a07a9_52724cuda3std6ranges3__45__cpo9iter_moveE - _ZN39_INTERNAL_b38af3db_4_k_cu_ea8a07a9_52724cuda3std3__48in_placeE)
_ZN39_INTERNAL_b38af3db_4_k_cu_ea8a07a9_52724cuda3std3__48in_placeE:
	.zero		1
	.type		_ZN39_INTERNAL_b38af3db_4_k_cu_ea8a07a9_52724cuda3std6ranges3__45__cpo9iter_moveE,@object
	.size		_ZN39_INTERNAL_b38af3db_4_k_cu_ea8a07a9_52724cuda3std6ranges3__45__cpo9iter_moveE,(_ZN39_INTERNAL_b38af3db_4_k_cu_ea8a07a9_52724cuda3std3__45__cpo5beginE - _ZN39_INTERNAL_b38af3db_4_k_cu_ea8a07a9_52724cuda3std6ranges3__45__cpo9iter_moveE)
_ZN39_INTERNAL_b38af3db_4_k_cu_ea8a07a9_52724cuda3std6ranges3__45__cpo9iter_moveE:
	.zero		1
	.type		_ZN39_INTERNAL_b38af3db_4_k_cu_ea8a07a9_52724cuda3std3__45__cpo5beginE,@object
	.size		_ZN39_INTERNAL_b38af3db_4_k_cu_ea8a07a9_52724cuda3std3__45__cpo5beginE,(_ZN39_INTERNAL_b38af3db_4_k_cu_ea8a07a9_52724cuda3std3__441_GLOBAL__N__b38af3db_4_k_cu_ea8a07a9_52726ignoreE - _ZN39_INTERNAL_b38af3db_4_k_cu_ea8a07a9_52724cuda3std3__45__cpo5beginE)
_ZN39_INTERNAL_b38af3db_4_k_cu_ea8a07a9_52724cuda3std3__45__cpo5beginE:
	.zero		1
	.type		_ZN39_INTERNAL_b38af3db_4_k_cu_ea8a07a9_52724cuda3std3__441_GLOBAL__N__b38af3db_4_k_cu_ea8a07a9_52726ignoreE,@object
	.size		_ZN39_INTERNAL_b38af3db_4_k_cu_ea8a07a9_52724cuda3std3__441_GLOBAL__N__b38af3db_4_k_cu_ea8a07a9_52726ignoreE,(_ZN39_INTERNAL_b38af3db_4_k_cu_ea8a07a9_52724cute7productE - _ZN39_INTERNAL_b38af3db_4_k_cu_ea8a07a9_52724cuda3std3__441_GLOBAL__N__b38af3db_4_k_cu_ea8a07a9_52726ignoreE)
_ZN39_INTERNAL_b38af3db_4_k_cu_ea8a07a9_52724cuda3std3__441_GLOBAL__N__b38af3db_4_k_cu_ea8a07a9_52726ignoreE:
	.zero		1
	.type		_ZN39_INTERNAL_b38af3db_4_k_cu_ea8a07a9_52724cute7productE,@object
	.size		_ZN39_INTERNAL_b38af3db_4_k_cu_ea8a07a9_52724cute7productE,(_ZN39_INTERNAL_b38af3db_4_k_cu_ea8a07a9_52724cuda3std3__45__cpo3endE - _ZN39_INTERNAL_b38af3db_4_k_cu_ea8a07a9_52724cute7productE)
_ZN39_INTERNAL_b38af3db_4_k_cu_ea8a07a9_52724cute7productE:
	.zero		1
	.type		_ZN39_INTERNAL_b38af3db_4_k_cu_ea8a07a9_52724cuda3std3__45__cpo3endE,@object
	.size		_ZN39_INTERNAL_b38af3db_4_k_cu_ea8a07a9_52724cuda3std3__45__cpo3endE,(_ZN39_INTERNAL_b38af3db_4_k_cu_ea8a07a9_52724cuda3std3__419piecewise_constructE - _ZN39_INTERNAL_b38af3db_4_k_cu_ea8a07a9_52724cuda3std3__45__cpo3endE)
_ZN39_INTERNAL_b38af3db_4_k_cu_ea8a07a9_52724cuda3std3__45__cpo3endE:
	.zero		1
	.type		_ZN39_INTERNAL_b38af3db_4_k_cu_ea8a07a9_52724cuda3std3__419piecewise_constructE,@object
	.size		_ZN39_INTERNAL_b38af3db_4_k_cu_ea8a07a9_52724cuda3std3__419piecewise_constructE,(_ZN39_INTERNAL_b38af3db_4_k_cu_ea8a07a9_52724cuda3std3__45__cpo4cendE - _ZN39_INTERNAL_b38af3db_4_k_cu_ea8a07a9_52724cuda3std3__419piecewise_constructE)
_ZN39_INTERNAL_b38af3db_4_k_cu_ea8a07a9_52724cuda3std3__419piecewise_constructE:
	.zero		1
	.type		_ZN39_INTERNAL_b38af3db_4_k_cu_ea8a07a9_52724cuda3std3__45__cpo4cendE,@object
	.size		_ZN39_INTERNAL_b38af3db_4_k_cu_ea8a07a9_52724cuda3std3__45__cpo4cendE,(_ZN39_INTERNAL_b38af3db_4_k_cu_ea8a07a9_52724cuda3std6ranges3__45__cpo4swapE - _ZN39_INTERNAL_b38af3db_4_k_cu_ea8a07a9_52724cuda3std3__45__cpo4cendE)
_ZN39_INTERNAL_b38af3db_4_k_cu_ea8a07a9_52724cuda3std3__45__cpo4cendE:
	.zero		1
	.type		_ZN39_INTERNAL_b38af3db_4_k_cu_ea8a07a9_52724cuda3std6ranges3__45__cpo4swapE,@object
	.size		_ZN39_INTERNAL_b38af3db_4_k_cu_ea8a07a9_52724cuda3std6ranges3__45__cpo4swapE,(.L_7 - _ZN39_INTERNAL_b38af3db_4_k_cu_ea8a07a9_52724cuda3std6ranges3__45__cpo4swapE)
_ZN39_INTERNAL_b38af3db_4_k_cu_ea8a07a9_52724cuda3std6ranges3__45__cpo4swapE:
	.zero		1
.L_7:


//--------------------- .nv.constant0._ZN7cutlass13device_kernelINS_4gemm6kernel13GemmUniversalIN4cute5tupleIJiiiiEEENS1_10collective13CollectiveMmaINS1_37MainloopSm90TmaGmmaWarpSpecializedFP8ILi3ENS5_IJNS4_1CILi2EEESB_NSA_ILi1EEEEEENS1_35KernelTmaWarpSpecializedCooperativeEEENS5_IJNSA_ILi128EEENSA_ILi256EEENSA_ILi32EEEEEENS_12float_e5m2_tENS5_IJlSC_lEEESK_SL_NS4_8TiledMMAINS4_8MMA_AtomIJNS4_4SM904GMMA31MMA_64x256x32_F32E5M2E5M2_SS_TNILNSP_7ScaleInE1ELSR_1EEEEEENS4_6LayoutINS5_IJSB_SC_SC_EEENS5_IJSC_NSA_ILi0EEESW_EEEEENS5_IJNS4_10UnderscoreESZ_SZ_EEEEENS4_23SM90_TMA_LOAD_MULTICASTENS4_14ComposedLayoutINS4_7SwizzleILi1ELi4ELi3EEENS4_18smem_ptr_flag_bitsILi8EEENSU_INS5_IJNSA_ILi8EEESI_EEENS5_IJSI_SC_EEEEEEEvNS4_8identityES12_S1C_vS1D_EENS_8epilogue10collective6detail29Sm90TmaWarpSpecializedAdapterINS1G_15DefaultEpilogueISK_SL_SL_NS1F_6thread17LinearCombinationISK_Li1EffLNS1K_9ScaleType4KindE0ELNS_15FloatRoundStyleE2ESK_EENS1_15EpilogueDefaultEEEEEvvEEEEvNT_6ParamsE --------------------------
	.section	.nv.constant0._ZN7cutlass13device_kernelINS_4gemm6kernel13GemmUniversalIN4cute5tupleIJiiiiEEENS1_10collective13CollectiveMmaINS1_37MainloopSm90TmaGmmaWarpSpecializedFP8ILi3ENS5_IJNS4_1CILi2EEESB_NSA_ILi1EEEEEENS1_35KernelTmaWarpSpecializedCooperativeEEENS5_IJNSA_ILi128EEENSA_ILi256EEENSA_ILi32EEEEEENS_12float_e5m2_tENS5_IJlSC_lEEESK_SL_NS4_8TiledMMAINS4_8MMA_AtomIJNS4_4SM904GMMA31MMA_64x256x32_F32E5M2E5M2_SS_TNILNSP_7ScaleInE1ELSR_1EEEEEENS4_6LayoutINS5_IJSB_SC_SC_EEENS5_IJSC_NSA_ILi0EEESW_EEEEENS5_IJNS4_10UnderscoreESZ_SZ_EEEEENS4_23SM90_TMA_LOAD_MULTICASTENS4_14ComposedLayoutINS4_7SwizzleILi1ELi4ELi3EEENS4_18smem_ptr_flag_bitsILi8EEENSU_INS5_IJNSA_ILi8EEESI_EEENS5_IJSI_SC_EEEEEEEvNS4_8identityES12_S1C_vS1D_EENS_8epilogue10collective6detail29Sm90TmaWarpSpecializedAdapterINS1G_15DefaultEpilogueISK_SL_SL_NS1F_6thread17LinearCombinationISK_Li1EffLNS1K_9ScaleType4KindE0ELNS_15FloatRoundStyleE2ESK_EENS1_15EpilogueDefaultEEEEEvvEEEEvNT_6ParamsE,"a",@progbits
	.sectionflags	@""
	.align	4
.nv.constant0._ZN7cutlass13device_kernelINS_4gemm6kernel13GemmUniversalIN4cute5tupleIJiiiiEEENS1_10collective13CollectiveMmaINS1_37MainloopSm90TmaGmmaWarpSpecializedFP8ILi3ENS5_IJNS4_1CILi2EEESB_NSA_ILi1EEEEEENS1_35KernelTmaWarpSpecializedCooperativeEEENS5_IJNSA_ILi128EEENSA_ILi256EEENSA_ILi32EEEEEENS_12float_e5m2_tENS5_IJlSC_lEEESK_SL_NS4_8TiledMMAINS4_8MMA_AtomIJNS4_4SM904GMMA31MMA_64x256x32_F32E5M2E5M2_SS_TNILNSP_7ScaleInE1ELSR_1EEEEEENS4_6LayoutINS5_IJSB_SC_SC_EEENS5_IJSC_NSA_ILi0EEESW_EEEEENS5_IJNS4_10UnderscoreESZ_SZ_EEEEENS4_23SM90_TMA_LOAD_MULTICASTENS4_14ComposedLayoutINS4_7SwizzleILi1ELi4ELi3EEENS4_18smem_ptr_flag_bitsILi8EEENSU_INS5_IJNSA_ILi8EEESI_EEENS5_IJSI_SC_EEEEEEEvNS4_8identityES12_S1C_vS1D_EENS_8epilogue10collective6detail29Sm90TmaWarpSpecializedAdapterINS1G_15DefaultEpilogueISK_SL_SL_NS1F_6thread17LinearCombinationISK_Li1EffLNS1K_9ScaleType4KindE0ELNS_15FloatRoundStyleE2ESK_EENS1_15EpilogueDefaultEEEEEvvEEEEvNT_6ParamsE:
	.zero		1664


//--------------------- SYMBOLS --------------------------

	.type		.nv.reservedSmem.offset0,@object
	.size		.nv.reservedSmem.offset0,0x4
